//
// Generated by NVIDIA NVVM Compiler
//
// Compiler Build ID: CL-36424714
// Cuda compilation tools, release 13.0, V13.0.88
// Based on NVVM 20.0.0
//

.version 9.0
.target sm_100
.address_size 64

	// .globl	_Z15WindowSumDirectPKfPfii
// _ZZ19WindowSumPrivatizedPKfPfiiE10sharedData has been demoted

.visible .entry _Z15WindowSumDirectPKfPfii(
	.param .u64 .ptr .align 1 _Z15WindowSumDirectPKfPfii_param_0,
	.param .u64 .ptr .align 1 _Z15WindowSumDirectPKfPfii_param_1,
	.param .u32 _Z15WindowSumDirectPKfPfii_param_2,
	.param .u32 _Z15WindowSumDirectPKfPfii_param_3
)
{
	.reg .pred 	%p<98>;
	.reg .b32 	%r<76>;
	.reg .b32 	%f<141>;
	.reg .b64 	%rd<65>;

	ld.param.u64 	%rd3, [_Z15WindowSumDirectPKfPfii_param_0];
	ld.param.u64 	%rd2, [_Z15WindowSumDirectPKfPfii_param_1];
	ld.param.u32 	%r58, [_Z15WindowSumDirectPKfPfii_param_2];
	ld.param.u32 	%r59, [_Z15WindowSumDirectPKfPfii_param_3];
	cvta.to.global.u64 	%rd1, %rd3;
	mov.u32 	%r60, %ctaid.x;
	mov.u32 	%r61, %ntid.x;
	mul.lo.s32 	%r1, %r60, %r61;
	mov.u32 	%r2, %tid.x;
	add.s32 	%r3, %r1, %r2;
	shr.u32 	%r62, %r59, 31;
	add.s32 	%r63, %r59, %r62;
	shr.s32 	%r4, %r63, 1;
	setp.ge.s32 	%p1, %r3, %r58;
	@%p1 bra 	$L__BB0_74;
	setp.lt.s32 	%p2, %r59, -1;
	mov.f32 	%f123, 0f00000000;
	@%p2 bra 	$L__BB0_73;
	neg.s32 	%r72, %r4;
	abs.s32 	%r64, %r4;
	add.s32 	%r65, %r4, %r64;
	add.s32 	%r6, %r65, 1;
	and.b32  	%r7, %r6, 15;
	setp.lt.u32 	%p3, %r65, 15;
	mov.f32 	%f123, 0f00000000;
	@%p3 bra 	$L__BB0_38;
	sub.s32 	%r70, 7, %r4;
	and.b32  	%r66, %r6, -16;
	neg.s32 	%r69, %r66;
	sub.s32 	%r68, %r3, %r4;
	mov.f32 	%f123, 0f00000000;
$L__BB0_4:
	.pragma "nounroll";
	setp.lt.s32 	%p4, %r68, 0;
	setp.ge.s32 	%p5, %r68, %r58;
	or.pred  	%p6, %p4, %p5;
	@%p6 bra 	$L__BB0_6;
	mul.wide.u32 	%rd4, %r68, 4;
	add.s64 	%rd5, %rd1, %rd4;
	ld.global.f32 	%f72, [%rd5];
	add.f32 	%f123, %f123, %f72;
$L__BB0_6:
	add.s32 	%r14, %r68, 1;
	setp.lt.s32 	%p7, %r14, 0;
	setp.ge.s32 	%p8, %r14, %r58;
	or.pred  	%p9, %p7, %p8;
	@%p9 bra 	$L__BB0_8;
	mul.wide.u32 	%rd6, %r14, 4;
	add.s64 	%rd7, %rd1, %rd6;
	ld.global.f32 	%f73, [%rd7];
	add.f32 	%f123, %f123, %f73;
$L__BB0_8:
	add.s32 	%r15, %r68, 2;
	setp.lt.s32 	%p10, %r15, 0;
	setp.ge.s32 	%p11, %r15, %r58;
	or.pred  	%p12, %p10, %p11;
	@%p12 bra 	$L__BB0_10;
	mul.wide.u32 	%rd8, %r15, 4;
	add.s64 	%rd9, %rd1, %rd8;
	ld.global.f32 	%f74, [%rd9];
	add.f32 	%f123, %f123, %f74;
$L__BB0_10:
	add.s32 	%r16, %r68, 3;
	setp.lt.s32 	%p13, %r16, 0;
	setp.ge.s32 	%p14, %r16, %r58;
	or.pred  	%p15, %p13, %p14;
	@%p15 bra 	$L__BB0_12;
	mul.wide.u32 	%rd10, %r16, 4;
	add.s64 	%rd11, %rd1, %rd10;
	ld.global.f32 	%f75, [%rd11];
	add.f32 	%f123, %f123, %f75;
$L__BB0_12:
	add.s32 	%r17, %r68, 4;
	setp.lt.s32 	%p16, %r17, 0;
	setp.ge.s32 	%p17, %r17, %r58;
	or.pred  	%p18, %p16, %p17;
	@%p18 bra 	$L__BB0_14;
	mul.wide.u32 	%rd12, %r17, 4;
	add.s64 	%rd13, %rd1, %rd12;
	ld.global.f32 	%f76, [%rd13];
	add.f32 	%f123, %f123, %f76;
$L__BB0_14:
	add.s32 	%r18, %r68, 5;
	setp.lt.s32 	%p19, %r18, 0;
	setp.ge.s32 	%p20, %r18, %r58;
	or.pred  	%p21, %p19, %p20;
	@%p21 bra 	$L__BB0_16;
	mul.wide.u32 	%rd14, %r18, 4;
	add.s64 	%rd15, %rd1, %rd14;
	ld.global.f32 	%f77, [%rd15];
	add.f32 	%f123, %f123, %f77;
$L__BB0_16:
	add.s32 	%r19, %r68, 6;
	setp.lt.s32 	%p22, %r19, 0;
	setp.ge.s32 	%p23, %r19, %r58;
	or.pred  	%p24, %p22, %p23;
	@%p24 bra 	$L__BB0_18;
	mul.wide.u32 	%rd16, %r19, 4;
	add.s64 	%rd17, %rd1, %rd16;
	ld.global.f32 	%f78, [%rd17];
	add.f32 	%f123, %f123, %f78;
$L__BB0_18:
	add.s32 	%r20, %r68, 7;
	setp.lt.s32 	%p25, %r20, 0;
	setp.ge.s32 	%p26, %r20, %r58;
	or.pred  	%p27, %p25, %p26;
	@%p27 bra 	$L__BB0_20;
	mul.wide.u32 	%rd18, %r20, 4;
	add.s64 	%rd19, %rd1, %rd18;
	ld.global.f32 	%f79, [%rd19];
	add.f32 	%f123, %f123, %f79;
$L__BB0_20:
	add.s32 	%r21, %r68, 8;
	setp.lt.s32 	%p28, %r21, 0;
	setp.ge.s32 	%p29, %r21, %r58;
	or.pred  	%p30, %p28, %p29;
	@%p30 bra 	$L__BB0_22;
	mul.wide.u32 	%rd20, %r21, 4;
	add.s64 	%rd21, %rd1, %rd20;
	ld.global.f32 	%f80, [%rd21];
	add.f32 	%f123, %f123, %f80;
$L__BB0_22:
	add.s32 	%r22, %r68, 9;
	setp.lt.s32 	%p31, %r22, 0;
	setp.ge.s32 	%p32, %r22, %r58;
	or.pred  	%p33, %p31, %p32;
	@%p33 bra 	$L__BB0_24;
	mul.wide.u32 	%rd22, %r22, 4;
	add.s64 	%rd23, %rd1, %rd22;
	ld.global.f32 	%f81, [%rd23];
	add.f32 	%f123, %f123, %f81;
$L__BB0_24:
	add.s32 	%r23, %r68, 10;
	setp.lt.s32 	%p34, %r23, 0;
	setp.ge.s32 	%p35, %r23, %r58;
	or.pred  	%p36, %p34, %p35;
	@%p36 bra 	$L__BB0_26;
	mul.wide.u32 	%rd24, %r23, 4;
	add.s64 	%rd25, %rd1, %rd24;
	ld.global.f32 	%f82, [%rd25];
	add.f32 	%f123, %f123, %f82;
$L__BB0_26:
	add.s32 	%r24, %r68, 11;
	setp.lt.s32 	%p37, %r24, 0;
	setp.ge.s32 	%p38, %r24, %r58;
	or.pred  	%p39, %p37, %p38;
	@%p39 bra 	$L__BB0_28;
	mul.wide.u32 	%rd26, %r24, 4;
	add.s64 	%rd27, %rd1, %rd26;
	ld.global.f32 	%f83, [%rd27];
	add.f32 	%f123, %f123, %f83;
$L__BB0_28:
	add.s32 	%r25, %r68, 12;
	setp.lt.s32 	%p40, %r25, 0;
	setp.ge.s32 	%p41, %r25, %r58;
	or.pred  	%p42, %p40, %p41;
	@%p42 bra 	$L__BB0_30;
	mul.wide.u32 	%rd28, %r25, 4;
	add.s64 	%rd29, %rd1, %rd28;
	ld.global.f32 	%f84, [%rd29];
	add.f32 	%f123, %f123, %f84;
$L__BB0_30:
	add.s32 	%r26, %r68, 13;
	setp.lt.s32 	%p43, %r26, 0;
	setp.ge.s32 	%p44, %r26, %r58;
	or.pred  	%p45, %p43, %p44;
	@%p45 bra 	$L__BB0_32;
	mul.wide.u32 	%rd30, %r26, 4;
	add.s64 	%rd31, %rd1, %rd30;
	ld.global.f32 	%f85, [%rd31];
	add.f32 	%f123, %f123, %f85;
$L__BB0_32:
	add.s32 	%r27, %r68, 14;
	setp.lt.s32 	%p46, %r27, 0;
	setp.ge.s32 	%p47, %r27, %r58;
	or.pred  	%p48, %p46, %p47;
	@%p48 bra 	$L__BB0_34;
	mul.wide.u32 	%rd32, %r27, 4;
	add.s64 	%rd33, %rd1, %rd32;
	ld.global.f32 	%f86, [%rd33];
	add.f32 	%f123, %f123, %f86;
$L__BB0_34:
	add.s32 	%r28, %r68, 15;
	setp.lt.s32 	%p49, %r28, 0;
	setp.ge.s32 	%p50, %r28, %r58;
	or.pred  	%p51, %p49, %p50;
	@%p51 bra 	$L__BB0_36;
	mul.wide.u32 	%rd34, %r28, 4;
	add.s64 	%rd35, %rd1, %rd34;
	ld.global.f32 	%f87, [%rd35];
	add.f32 	%f123, %f123, %f87;
$L__BB0_36:
	add.s32 	%r70, %r70, 16;
	add.s32 	%r69, %r69, 16;
	add.s32 	%r68, %r68, 16;
	setp.ne.s32 	%p52, %r69, 0;
	@%p52 bra 	$L__BB0_4;
	add.s32 	%r72, %r70, -7;
$L__BB0_38:
	setp.eq.s32 	%p53, %r7, 0;
	@%p53 bra 	$L__BB0_73;
	and.b32  	%r34, %r6, 7;
	setp.lt.u32 	%p54, %r7, 8;
	@%p54 bra 	$L__BB0_57;
	add.s32 	%r35, %r72, %r3;
	setp.lt.s32 	%p55, %r35, 0;
	setp.ge.s32 	%p56, %r35, %r58;
	or.pred  	%p57, %p55, %p56;
	@%p57 bra 	$L__BB0_42;
	mul.wide.u32 	%rd36, %r35, 4;
	add.s64 	%rd37, %rd1, %rd36;
	ld.global.f32 	%f89, [%rd37];
	add.f32 	%f123, %f123, %f89;
$L__BB0_42:
	add.s32 	%r36, %r35, 1;
	setp.lt.s32 	%p58, %r36, 0;
	setp.ge.s32 	%p59, %r36, %r58;
	or.pred  	%p60, %p58, %p59;
	@%p60 bra 	$L__BB0_44;
	mul.wide.u32 	%rd38, %r36, 4;
	add.s64 	%rd39, %rd1, %rd38;
	ld.global.f32 	%f90, [%rd39];
	add.f32 	%f123, %f123, %f90;
$L__BB0_44:
	add.s32 	%r37, %r35, 2;
	setp.lt.s32 	%p61, %r37, 0;
	setp.ge.s32 	%p62, %r37, %r58;
	or.pred  	%p63, %p61, %p62;
	@%p63 bra 	$L__BB0_46;
	mul.wide.u32 	%rd40, %r37, 4;
	add.s64 	%rd41, %rd1, %rd40;
	ld.global.f32 	%f91, [%rd41];
	add.f32 	%f123, %f123, %f91;
$L__BB0_46:
	add.s32 	%r38, %r35, 3;
	setp.lt.s32 	%p64, %r38, 0;
	setp.ge.s32 	%p65, %r38, %r58;
	or.pred  	%p66, %p64, %p65;
	@%p66 bra 	$L__BB0_48;
	mul.wide.u32 	%rd42, %r38, 4;
	add.s64 	%rd43, %rd1, %rd42;
	ld.global.f32 	%f92, [%rd43];
	add.f32 	%f123, %f123, %f92;
$L__BB0_48:
	add.s32 	%r39, %r35, 4;
	setp.lt.s32 	%p67, %r39, 0;
	setp.ge.s32 	%p68, %r39, %r58;
	or.pred  	%p69, %p67, %p68;
	@%p69 bra 	$L__BB0_50;
	mul.wide.u32 	%rd44, %r39, 4;
	add.s64 	%rd45, %rd1, %rd44;
	ld.global.f32 	%f93, [%rd45];
	add.f32 	%f123, %f123, %f93;
$L__BB0_50:
	add.s32 	%r40, %r35, 5;
	setp.lt.s32 	%p70, %r40, 0;
	setp.ge.s32 	%p71, %r40, %r58;
	or.pred  	%p72, %p70, %p71;
	@%p72 bra 	$L__BB0_52;
	mul.wide.u32 	%rd46, %r40, 4;
	add.s64 	%rd47, %rd1, %rd46;
	ld.global.f32 	%f94, [%rd47];
	add.f32 	%f123, %f123, %f94;
$L__BB0_52:
	add.s32 	%r41, %r35, 6;
	setp.lt.s32 	%p73, %r41, 0;
	setp.ge.s32 	%p74, %r41, %r58;
	or.pred  	%p75, %p73, %p74;
	@%p75 bra 	$L__BB0_54;
	mul.wide.u32 	%rd48, %r41, 4;
	add.s64 	%rd49, %rd1, %rd48;
	ld.global.f32 	%f95, [%rd49];
	add.f32 	%f123, %f123, %f95;
$L__BB0_54:
	add.s32 	%r42, %r35, 7;
	setp.lt.s32 	%p76, %r42, 0;
	setp.ge.s32 	%p77, %r42, %r58;
	or.pred  	%p78, %p76, %p77;
	@%p78 bra 	$L__BB0_56;
	mul.wide.u32 	%rd50, %r42, 4;
	add.s64 	%rd51, %rd1, %rd50;
	ld.global.f32 	%f96, [%rd51];
	add.f32 	%f123, %f123, %f96;
$L__BB0_56:
	add.s32 	%r72, %r72, 8;
$L__BB0_57:
	setp.eq.s32 	%p79, %r34, 0;
	@%p79 bra 	$L__BB0_73;
	and.b32  	%r45, %r6, 3;
	setp.lt.u32 	%p80, %r34, 4;
	@%p80 bra 	$L__BB0_68;
	add.s32 	%r46, %r72, %r3;
	setp.lt.s32 	%p81, %r46, 0;
	setp.ge.s32 	%p82, %r46, %r58;
	or.pred  	%p83, %p81, %p82;
	@%p83 bra 	$L__BB0_61;
	mul.wide.u32 	%rd52, %r46, 4;
	add.s64 	%rd53, %rd1, %rd52;
	ld.global.f32 	%f98, [%rd53];
	add.f32 	%f123, %f123, %f98;
$L__BB0_61:
	add.s32 	%r47, %r46, 1;
	setp.lt.s32 	%p84, %r47, 0;
	setp.ge.s32 	%p85, %r47, %r58;
	or.pred  	%p86, %p84, %p85;
	@%p86 bra 	$L__BB0_63;
	mul.wide.u32 	%rd54, %r47, 4;
	add.s64 	%rd55, %rd1, %rd54;
	ld.global.f32 	%f99, [%rd55];
	add.f32 	%f123, %f123, %f99;
$L__BB0_63:
	add.s32 	%r48, %r46, 2;
	setp.lt.s32 	%p87, %r48, 0;
	setp.ge.s32 	%p88, %r48, %r58;
	or.pred  	%p89, %p87, %p88;
	@%p89 bra 	$L__BB0_65;
	mul.wide.u32 	%rd56, %r48, 4;
	add.s64 	%rd57, %rd1, %rd56;
	ld.global.f32 	%f100, [%rd57];
	add.f32 	%f123, %f123, %f100;
$L__BB0_65:
	add.s32 	%r49, %r46, 3;
	setp.lt.s32 	%p90, %r49, 0;
	setp.ge.s32 	%p91, %r49, %r58;
	or.pred  	%p92, %p90, %p91;
	@%p92 bra 	$L__BB0_67;
	mul.wide.u32 	%rd58, %r49, 4;
	add.s64 	%rd59, %rd1, %rd58;
	ld.global.f32 	%f101, [%rd59];
	add.f32 	%f123, %f123, %f101;
$L__BB0_67:
	add.s32 	%r72, %r72, 4;
$L__BB0_68:
	setp.eq.s32 	%p93, %r45, 0;
	@%p93 bra 	$L__BB0_73;
	add.s32 	%r67, %r2, %r72;
	add.s32 	%r75, %r67, %r1;
	neg.s32 	%r74, %r45;
$L__BB0_70:
	.pragma "nounroll";
	setp.lt.s32 	%p94, %r75, 0;
	setp.ge.s32 	%p95, %r75, %r58;
	or.pred  	%p96, %p94, %p95;
	@%p96 bra 	$L__BB0_72;
	mul.wide.u32 	%rd60, %r75, 4;
	add.s64 	%rd61, %rd1, %rd60;
	ld.global.f32 	%f102, [%rd61];
	add.f32 	%f123, %f123, %f102;
$L__BB0_72:
	add.s32 	%r75, %r75, 1;
	add.s32 	%r74, %r74, 1;
	setp.ne.s32 	%p97, %r74, 0;
	@%p97 bra 	$L__BB0_70;
$L__BB0_73:
	cvta.to.global.u64 	%rd62, %rd2;
	mul.wide.s32 	%rd63, %r3, 4;
	add.s64 	%rd64, %rd62, %rd63;
	st.global.f32 	[%rd64], %f123;
$L__BB0_74:
	ret;

}
	// .globl	_Z19WindowSumPrivatizedPKfPfii
.visible .entry _Z19WindowSumPrivatizedPKfPfii(
	.param .u64 .ptr .align 1 _Z19WindowSumPrivatizedPKfPfii_param_0,
	.param .u64 .ptr .align 1 _Z19WindowSumPrivatizedPKfPfii_param_1,
	.param .u32 _Z19WindowSumPrivatizedPKfPfii_param_2,
	.param .u32 _Z19WindowSumPrivatizedPKfPfii_param_3
)
{
	.reg .pred 	%p<85>;
	.reg .b32 	%r<90>;
	.reg .b32 	%f<82>;
	.reg .b64 	%rd<9>;
	// demoted variable
	.shared .align 4 .b8 _ZZ19WindowSumPrivatizedPKfPfiiE10sharedData[4116];
	ld.param.u64 	%rd1, [_Z19WindowSumPrivatizedPKfPfii_param_0];
	ld.param.u64 	%rd2, [_Z19WindowSumPrivatizedPKfPfii_param_1];
	ld.param.u32 	%r38, [_Z19WindowSumPrivatizedPKfPfii_param_2];
	ld.param.u32 	%r39, [_Z19WindowSumPrivatizedPKfPfii_param_3];
	mov.u32 	%r40, %ctaid.x;
	mov.u32 	%r1, %ntid.x;
	mul.lo.s32 	%r2, %r40, %r1;
	mov.u32 	%r3, %tid.x;
	add.s32 	%r4, %r2, %r3;
	shr.u32 	%r41, %r39, 31;
	add.s32 	%r42, %r39, %r41;
	shr.s32 	%r5, %r42, 1;
	setp.ge.s32 	%p1, %r4, %r38;
	@%p1 bra 	$L__BB1_44;
	cvta.to.global.u64 	%rd3, %rd1;
	mul.wide.s32 	%rd4, %r4, 4;
	add.s64 	%rd5, %rd3, %rd4;
	ld.global.f32 	%f39, [%rd5];
	shl.b32 	%r43, %r3, 2;
	mov.u32 	%r44, _ZZ19WindowSumPrivatizedPKfPfiiE10sharedData;
	add.s32 	%r6, %r44, %r43;
	st.shared.f32 	[%r6], %f39;
	bar.sync 	0;
	setp.lt.s32 	%p2, %r39, -1;
	mov.f32 	%f81, 0f00000000;
	@%p2 bra 	$L__BB1_43;
	neg.s32 	%r88, %r5;
	abs.s32 	%r45, %r5;
	add.s32 	%r8, %r5, %r45;
	add.s32 	%r9, %r8, 1;
	and.b32  	%r10, %r9, 7;
	setp.lt.u32 	%p3, %r8, 7;
	mov.f32 	%f81, 0f00000000;
	@%p3 bra 	$L__BB1_22;
	sub.s32 	%r86, 3, %r5;
	and.b32  	%r46, %r9, -8;
	neg.s32 	%r85, %r46;
	sub.s32 	%r84, %r3, %r5;
	shl.b32 	%r48, %r5, 2;
	sub.s32 	%r49, %r43, %r48;
	add.s32 	%r51, %r49, %r44;
	add.s32 	%r83, %r51, 16;
	sub.s32 	%r82, %r4, %r5;
	mov.f32 	%f81, 0f00000000;
$L__BB1_4:
	.pragma "nounroll";
	setp.ge.u32 	%p4, %r84, %r1;
	setp.lt.s32 	%p5, %r82, 0;
	setp.ge.s32 	%p6, %r82, %r38;
	or.pred  	%p7, %p5, %p6;
	or.pred  	%p8, %p4, %p7;
	@%p8 bra 	$L__BB1_6;
	ld.shared.f32 	%f43, [%r83+-16];
	add.f32 	%f81, %f81, %f43;
$L__BB1_6:
	add.s32 	%r52, %r84, 1;
	setp.ge.u32 	%p9, %r52, %r1;
	add.s32 	%r53, %r82, 1;
	setp.lt.s32 	%p10, %r53, 0;
	setp.ge.s32 	%p11, %r53, %r38;
	or.pred  	%p12, %p10, %p11;
	or.pred  	%p13, %p9, %p12;
	@%p13 bra 	$L__BB1_8;
	ld.shared.f32 	%f44, [%r83+-12];
	add.f32 	%f81, %f81, %f44;
$L__BB1_8:
	add.s32 	%r54, %r84, 2;
	setp.ge.u32 	%p14, %r54, %r1;
	add.s32 	%r55, %r82, 2;
	setp.lt.s32 	%p15, %r55, 0;
	setp.ge.s32 	%p16, %r55, %r38;
	or.pred  	%p17, %p15, %p16;
	or.pred  	%p18, %p14, %p17;
	@%p18 bra 	$L__BB1_10;
	ld.shared.f32 	%f45, [%r83+-8];
	add.f32 	%f81, %f81, %f45;
$L__BB1_10:
	add.s32 	%r56, %r84, 3;
	setp.ge.u32 	%p19, %r56, %r1;
	add.s32 	%r57, %r82, 3;
	setp.lt.s32 	%p20, %r57, 0;
	setp.ge.s32 	%p21, %r57, %r38;
	or.pred  	%p22, %p20, %p21;
	or.pred  	%p23, %p19, %p22;
	@%p23 bra 	$L__BB1_12;
	ld.shared.f32 	%f46, [%r83+-4];
	add.f32 	%f81, %f81, %f46;
$L__BB1_12:
	add.s32 	%r58, %r84, 4;
	setp.ge.u32 	%p24, %r58, %r1;
	add.s32 	%r59, %r82, 4;
	setp.lt.s32 	%p25, %r59, 0;
	setp.ge.s32 	%p26, %r59, %r38;
	or.pred  	%p27, %p25, %p26;
	or.pred  	%p28, %p24, %p27;
	@%p28 bra 	$L__BB1_14;
	ld.shared.f32 	%f47, [%r83];
	add.f32 	%f81, %f81, %f47;
$L__BB1_14:
	add.s32 	%r60, %r84, 5;
	setp.ge.u32 	%p29, %r60, %r1;
	add.s32 	%r61, %r82, 5;
	setp.lt.s32 	%p30, %r61, 0;
	setp.ge.s32 	%p31, %r61, %r38;
	or.pred  	%p32, %p30, %p31;
	or.pred  	%p33, %p29, %p32;
	@%p33 bra 	$L__BB1_16;
	ld.shared.f32 	%f48, [%r83+4];
	add.f32 	%f81, %f81, %f48;
$L__BB1_16:
	add.s32 	%r62, %r84, 6;
	setp.ge.u32 	%p34, %r62, %r1;
	add.s32 	%r63, %r82, 6;
	setp.lt.s32 	%p35, %r63, 0;
	setp.ge.s32 	%p36, %r63, %r38;
	or.pred  	%p37, %p35, %p36;
	or.pred  	%p38, %p34, %p37;
	@%p38 bra 	$L__BB1_18;
	ld.shared.f32 	%f49, [%r83+8];
	add.f32 	%f81, %f81, %f49;
$L__BB1_18:
	add.s32 	%r64, %r84, 7;
	setp.ge.u32 	%p39, %r64, %r1;
	add.s32 	%r65, %r82, 7;
	setp.lt.s32 	%p40, %r65, 0;
	setp.ge.s32 	%p41, %r65, %r38;
	or.pred  	%p42, %p40, %p41;
	or.pred  	%p43, %p39, %p42;
	@%p43 bra 	$L__BB1_20;
	ld.shared.f32 	%f50, [%r83+12];
	add.f32 	%f81, %f81, %f50;
$L__BB1_20:
	add.s32 	%r86, %r86, 8;
	add.s32 	%r85, %r85, 8;
	add.s32 	%r84, %r84, 8;
	add.s32 	%r83, %r83, 32;
	add.s32 	%r82, %r82, 8;
	setp.ne.s32 	%p44, %r85, 0;
	@%p44 bra 	$L__BB1_4;
	add.s32 	%r88, %r86, -3;
$L__BB1_22:
	setp.eq.s32 	%p45, %r10, 0;
	@%p45 bra 	$L__BB1_43;
	setp.lt.u32 	%p46, %r10, 4;
	@%p46 bra 	$L__BB1_33;
	add.s32 	%r28, %r88, %r3;
	setp.ge.u32 	%p47, %r28, %r1;
	add.s32 	%r29, %r28, %r2;
	setp.lt.s32 	%p48, %r29, 0;
	setp.ge.s32 	%p49, %r29, %r38;
	or.pred  	%p50, %p48, %p49;
	shl.b32 	%r66, %r88, 2;
	add.s32 	%r30, %r6, %r66;
	or.pred  	%p51, %p47, %p50;
	@%p51 bra 	$L__BB1_26;
	ld.shared.f32 	%f52, [%r30];
	add.f32 	%f81, %f81, %f52;
$L__BB1_26:
	add.s32 	%r67, %r28, 1;
	setp.ge.u32 	%p52, %r67, %r1;
	add.s32 	%r68, %r29, 1;
	setp.lt.s32 	%p53, %r68, 0;
	setp.ge.s32 	%p54, %r68, %r38;
	or.pred  	%p55, %p53, %p54;
	or.pred  	%p56, %p52, %p55;
	@%p56 bra 	$L__BB1_28;
	ld.shared.f32 	%f53, [%r30+4];
	add.f32 	%f81, %f81, %f53;
$L__BB1_28:
	add.s32 	%r69, %r28, 2;
	setp.ge.u32 	%p57, %r69, %r1;
	add.s32 	%r70, %r29, 2;
	setp.lt.s32 	%p58, %r70, 0;
	setp.ge.s32 	%p59, %r70, %r38;
	or.pred  	%p60, %p58, %p59;
	or.pred  	%p61, %p57, %p60;
	@%p61 bra 	$L__BB1_30;
	ld.shared.f32 	%f54, [%r30+8];
	add.f32 	%f81, %f81, %f54;
$L__BB1_30:
	add.s32 	%r71, %r28, 3;
	setp.ge.u32 	%p62, %r71, %r1;
	add.s32 	%r72, %r29, 3;
	setp.lt.s32 	%p63, %r72, 0;
	setp.ge.s32 	%p64, %r72, %r38;
	or.pred  	%p65, %p63, %p64;
	or.pred  	%p66, %p62, %p65;
	@%p66 bra 	$L__BB1_32;
	ld.shared.f32 	%f55, [%r30+12];
	add.f32 	%f81, %f81, %f55;
$L__BB1_32:
	add.s32 	%r88, %r88, 4;
$L__BB1_33:
	and.b32  	%r73, %r9, 3;
	setp.eq.s32 	%p67, %r73, 0;
	@%p67 bra 	$L__BB1_43;
	setp.eq.s32 	%p68, %r73, 1;
	@%p68 bra 	$L__BB1_40;
	add.s32 	%r33, %r88, %r3;
	setp.ge.u32 	%p69, %r33, %r1;
	add.s32 	%r34, %r33, %r2;
	setp.lt.s32 	%p70, %r34, 0;
	setp.ge.s32 	%p71, %r34, %r38;
	or.pred  	%p72, %p70, %p71;
	shl.b32 	%r74, %r88, 2;
	add.s32 	%r35, %r6, %r74;
	or.pred  	%p73, %p69, %p72;
	@%p73 bra 	$L__BB1_37;
	ld.shared.f32 	%f57, [%r35];
	add.f32 	%f81, %f81, %f57;
$L__BB1_37:
	add.s32 	%r75, %r33, 1;
	setp.ge.u32 	%p74, %r75, %r1;
	add.s32 	%r76, %r34, 1;
	setp.lt.s32 	%p75, %r76, 0;
	setp.ge.s32 	%p76, %r76, %r38;
	or.pred  	%p77, %p75, %p76;
	or.pred  	%p78, %p74, %p77;
	@%p78 bra 	$L__BB1_39;
	ld.shared.f32 	%f58, [%r35+4];
	add.f32 	%f81, %f81, %f58;
$L__BB1_39:
	add.s32 	%r88, %r88, 2;
$L__BB1_40:
	and.b32  	%r77, %r8, 1;
	setp.eq.b32 	%p79, %r77, 1;
	@%p79 bra 	$L__BB1_43;
	add.s32 	%r78, %r88, %r3;
	setp.ge.u32 	%p80, %r78, %r1;
	add.s32 	%r79, %r78, %r2;
	setp.lt.s32 	%p81, %r79, 0;
	setp.ge.s32 	%p82, %r79, %r38;
	or.pred  	%p83, %p81, %p82;
	or.pred  	%p84, %p80, %p83;
	@%p84 bra 	$L__BB1_43;
	shl.b32 	%r80, %r88, 2;
	add.s32 	%r81, %r6, %r80;
	ld.shared.f32 	%f59, [%r81];
	add.f32 	%f81, %f81, %f59;
$L__BB1_43:
	cvta.to.global.u64 	%rd6, %rd2;
	add.s64 	%rd8, %rd6, %rd4;
	st.global.f32 	[%rd8], %f81;
$L__BB1_44:
	ret;

}


// ===== COMPILED SASS (sm_100) =====

	.target	sm_100

	.elftype	@"ET_EXEC"


//--------------------- .note.nv.tkinfo           --------------------------
	.section	.note.nv.tkinfo,"",@"SHT_NOTE"
	.sectionflags	@"SHF_NOTE_NV_TKINFO"
	.tkinfo
        /*0018*/ 	.word	0x00000002
        /*0030*/ 	.string	""
        /*0030*/ 	.string	"ptxas"
        /*0030*/ 	.string	"Cuda compilation tools, release 13.0, V13.0.88"
        /*0030*/ 	.string	"Build cuda_13.0.r13.0/compiler.36424714_0"
        /*0030*/ 	.string	"-arch sm_100 -m 64 "



//--------------------- .note.nv.cuinfo           --------------------------
	.section	.note.nv.cuinfo,"",@"SHT_NOTE"
	.sectionflags	@"SHF_NOTE_NV_CUINFO"
        /*0018*/ 	.short	0x0002
        /*001a*/ 	.short	0x0064
        /*001c*/ 	.short	0x0082
	.zero		2


//--------------------- .nv.info                  --------------------------
	.section	.nv.info,"",@"SHT_CUDA_INFO"
	.align	4


	//----- nvinfo : EIATTR_REGCOUNT
	.align		4
        /*0000*/ 	.byte	0x04, 0x2f
        /*0002*/ 	.short	(.L_1 - .L_0)
	.align		4
.L_0:
        /*0004*/ 	.word	index@(_Z15WindowSumDirectPKfPfii)
        /*0008*/ 	.word	0x00000020


	//----- nvinfo : EIATTR_FRAME_SIZE
	.align		4
.L_1:
        /*000c*/ 	.byte	0x04, 0x11
        /*000e*/ 	.short	(.L_3 - .L_2)
	.align		4
.L_2:
        /*0010*/ 	.word	index@(_Z15WindowSumDirectPKfPfii)
        /*0014*/ 	.word	0x00000000


	//----- nvinfo : EIATTR_REGCOUNT
	.align		4
.L_3:
        /*0018*/ 	.byte	0x04, 0x2f
        /*001a*/ 	.short	(.L_5 - .L_4)
	.align		4
.L_4:
        /*001c*/ 	.word	index@(_Z19WindowSumPrivatizedPKfPfii)
        /*0020*/ 	.word	0x0000001b


	//----- nvinfo : EIATTR_FRAME_SIZE
	.align		4
.L_5:
        /*0024*/ 	.byte	0x04, 0x11
        /*0026*/ 	.short	(.L_7 - .L_6)
	.align		4
.L_6:
        /*0028*/ 	.word	index@(_Z19WindowSumPrivatizedPKfPfii)
        /*002c*/ 	.word	0x00000000


	//----- nvinfo : EIATTR_MIN_STACK_SIZE
	.align		4
.L_7:
        /*0030*/ 	.byte	0x04, 0x12
        /*0032*/ 	.short	(.L_9 - .L_8)
	.align		4
.L_8:
        /*0034*/ 	.word	index@(_Z19WindowSumPrivatizedPKfPfii)
        /*0038*/ 	.word	0x00000000


	//----- nvinfo : EIATTR_MIN_STACK_SIZE
	.align		4
.L_9:
        /*003c*/ 	.byte	0x04, 0x12
        /*003e*/ 	.short	(.L_11 - .L_10)
	.align		4
.L_10:
        /*0040*/ 	.word	index@(_Z15WindowSumDirectPKfPfii)
        /*0044*/ 	.word	0x00000000
.L_11:


//--------------------- .nv.compat                --------------------------
	.section	.nv.compat,"",@"SHT_CUDA_COMPAT_INFO"
	.align	4
        /*0000*/ 	.byte	0x02, 0x09, 0x00, 0x00, 0x02, 0x02, 0x01, 0x00, 0x02, 0x05, 0x05, 0x00, 0x03, 0x07, 0x01, 0x01
        /*0010*/ 	.byte	0x02, 0x03, 0x00, 0x00, 0x02, 0x06, 0x01, 0x00, 0x04, 0x0b, 0x08, 0x00, 0x09, 0x00, 0x00, 0x00
        /*0020*/ 	.byte	0x00, 0x00, 0x00, 0x00


//--------------------- .nv.info._Z19WindowSumPrivatizedPKfPfii --------------------------
	.section	.nv.info._Z19WindowSumPrivatizedPKfPfii,"",@"SHT_CUDA_INFO"
	.sectionflags	@""
	.align	4


	//----- nvinfo : EIATTR_CUDA_API_VERSION
	.align		4
        /*0000*/ 	.byte	0x04, 0x37
        /*0002*/ 	.short	(.L_13 - .L_12)
.L_12:
        /*0004*/ 	.word	0x00000082


	//----- nvinfo : EIATTR_KPARAM_INFO
	.align		4
.L_13:
        /*0008*/ 	.byte	0x04, 0x17
        /*000a*/ 	.short	(.L_15 - .L_14)
.L_14:
        /*000c*/ 	.word	0x00000000
        /*0010*/ 	.short	0x0003
        /*0012*/ 	.short	0x0014
        /*0014*/ 	.byte	0x00, 0xf0, 0x11, 0x00


	//----- nvinfo : EIATTR_KPARAM_INFO
	.align		4
.L_15:
        /*0018*/ 	.byte	0x04, 0x17
        /*001a*/ 	.short	(.L_17 - .L_16)
.L_16:
        /*001c*/ 	.word	0x00000000
        /*0020*/ 	.short	0x0002
        /*0022*/ 	.short	0x0010
        /*0024*/ 	.byte	0x00, 0xf0, 0x11, 0x00


	//----- nvinfo : EIATTR_KPARAM_INFO
	.align		4
.L_17:
        /*0028*/ 	.byte	0x04, 0x17
        /*002a*/ 	.short	(.L_19 - .L_18)
.L_18:
        /*002c*/ 	.word	0x00000000
        /*0030*/ 	.short	0x0001
        /*0032*/ 	.short	0x0008
        /*0034*/ 	.byte	0x00, 0xf5, 0x21, 0x00


	//----- nvinfo : EIATTR_KPARAM_INFO
	.align		4
.L_19:
        /*0038*/ 	.byte	0x04, 0x17
        /*003a*/ 	.short	(.L_21 - .L_20)
.L_20:
        /*003c*/ 	.word	0x00000000
        /*0040*/ 	.short	0x0000
        /*0042*/ 	.short	0x0000
        /*0044*/ 	.byte	0x00, 0xf5, 0x21, 0x00


	//----- nvinfo : EIATTR_SPARSE_MMA_MASK
	.align		4
.L_21:
        /*0048*/ 	.byte	0x03, 0x50
        /*004a*/ 	.short	0x0000


	//----- nvinfo : EIATTR_MAXREG_COUNT
	.align		4
        /*004c*/ 	.byte	0x03, 0x1b
        /*004e*/ 	.short	0x00ff


	//----- nvinfo : EIATTR_NUM_BARRIERS
	.align		4
        /*0050*/ 	.byte	0x02, 0x4c
        /*0052*/ 	.byte	0x01
	.zero		1


	//----- nvinfo : EIATTR_MERCURY_ISA_VERSION
	.align		4
        /*0054*/ 	.byte	0x03, 0x5f
        /*0056*/ 	.short	0x0101


	//----- nvinfo : EIATTR_VRC_CTA_INIT_COUNT
	.align		4
        /*0058*/ 	.byte	0x02, 0x4a
	.zero		1
	.zero		1


	//----- nvinfo : EIATTR_EXIT_INSTR_OFFSETS
	.align		4
        /*005c*/ 	.byte	0x04, 0x1c
        /*005e*/ 	.short	(.L_23 - .L_22)


	//   ....[0]....
.L_22:
        /*0060*/ 	.word	0x00000080


	//   ....[1]....
        /*0064*/ 	.word	0x00000af0


	//----- nvinfo : EIATTR_CBANK_PARAM_SIZE
	.align		4
.L_23:
        /*0068*/ 	.byte	0x03, 0x19
        /*006a*/ 	.short	0x0018


	//----- nvinfo : EIATTR_PARAM_CBANK
	.align		4
        /*006c*/ 	.byte	0x04, 0x0a
        /*006e*/ 	.short	(.L_25 - .L_24)
	.align		4
.L_24:
        /*0070*/ 	.word	index@(.nv.constant0._Z19WindowSumPrivatizedPKfPfii)
        /*0074*/ 	.short	0x0380
        /*0076*/ 	.short	0x0018


	//----- nvinfo : EIATTR_SW_WAR
	.align		4
.L_25:
        /*0078*/ 	.byte	0x04, 0x36
        /*007a*/ 	.short	(.L_27 - .L_26)
.L_26:
        /*007c*/ 	.word	0x00000008
.L_27:


//--------------------- .nv.info._Z15WindowSumDirectPKfPfii --------------------------
	.section	.nv.info._Z15WindowSumDirectPKfPfii,"",@"SHT_CUDA_INFO"
	.sectionflags	@""
	.align	4


	//----- nvinfo : EIATTR_CUDA_API_VERSION
	.align		4
        /*0000*/ 	.byte	0x04, 0x37
        /*0002*/ 	.short	(.L_29 - .L_28)
.L_28:
        /*0004*/ 	.word	0x00000082


	//----- nvinfo : EIATTR_KPARAM_INFO
	.align		4
.L_29:
        /*0008*/ 	.byte	0x04, 0x17
        /*000a*/ 	.short	(.L_31 - .L_30)
.L_30:
        /*000c*/ 	.word	0x00000000
        /*0010*/ 	.short	0x0003
        /*0012*/ 	.short	0x0014
        /*0014*/ 	.byte	0x00, 0xf0, 0x11, 0x00


	//----- nvinfo : EIATTR_KPARAM_INFO
	.align		4
.L_31:
        /*0018*/ 	.byte	0x04, 0x17
        /*001a*/ 	.short	(.L_33 - .L_32)
.L_32:
        /*001c*/ 	.word	0x00000000
        /*0020*/ 	.short	0x0002
        /*0022*/ 	.short	0x0010
        /*0024*/ 	.byte	0x00, 0xf0, 0x11, 0x00


	//----- nvinfo : EIATTR_KPARAM_INFO
	.align		4
.L_33:
        /*0028*/ 	.byte	0x04, 0x17
        /*002a*/ 	.short	(.L_35 - .L_34)
.L_34:
        /*002c*/ 	.word	0x00000000
        /*0030*/ 	.short	0x0001
        /*0032*/ 	.short	0x0008
        /*0034*/ 	.byte	0x00, 0xf5, 0x21, 0x00


	//----- nvinfo : EIATTR_KPARAM_INFO
	.align		4
.L_35:
        /*0038*/ 	.byte	0x04, 0x17
        /*003a*/ 	.short	(.L_37 - .L_36)
.L_36:
        /*003c*/ 	.word	0x00000000
        /*0040*/ 	.short	0x0000
        /*0042*/ 	.short	0x0000
        /*0044*/ 	.byte	0x00, 0xf5, 0x21, 0x00


	//----- nvinfo : EIATTR_SPARSE_MMA_MASK
	.align		4
.L_37:
        /*0048*/ 	.byte	0x03, 0x50
        /*004a*/ 	.short	0x0000


	//----- nvinfo : EIATTR_MAXREG_COUNT
	.align		4
        /*004c*/ 	.byte	0x03, 0x1b
        /*004e*/ 	.short	0x00ff


	//----- nvinfo : EIATTR_MERCURY_ISA_VERSION
	.align		4
        /*0050*/ 	.byte	0x03, 0x5f
        /*0052*/ 	.short	0x0101


	//----- nvinfo : EIATTR_VRC_CTA_INIT_COUNT
	.align		4
        /*0054*/ 	.byte	0x02, 0x4a
	.zero		1
	.zero		1


	//----- nvinfo : EIATTR_EXIT_INSTR_OFFSETS
	.align		4
        /*0058*/ 	.byte	0x04, 0x1c
        /*005a*/ 	.short	(.L_39 - .L_38)


	//   ....[0]....
.L_38:
        /*005c*/ 	.word	0x00000080


	//   ....[1]....
        /*0060*/ 	.word	0x00001050


	//----- nvinfo : EIATTR_CBANK_PARAM_SIZE
	.align		4
.L_39:
        /*0064*/ 	.byte	0x03, 0x19
        /*0066*/ 	.short	0x0018


	//----- nvinfo : EIATTR_PARAM_CBANK
	.align		4
        /*0068*/ 	.byte	0x04, 0x0a
        /*006a*/ 	.short	(.L_41 - .L_40)
	.align		4
.L_40:
        /*006c*/ 	.word	index@(.nv.constant0._Z15WindowSumDirectPKfPfii)
        /*0070*/ 	.short	0x0380
        /*0072*/ 	.short	0x0018


	//----- nvinfo : EIATTR_SW_WAR
	.align		4
.L_41:
        /*0074*/ 	.byte	0x04, 0x36
        /*0076*/ 	.short	(.L_43 - .L_42)
.L_42:
        /*0078*/ 	.word	0x00000008
.L_43:


//--------------------- .nv.callgraph             --------------------------
	.section	.nv.callgraph,"",@"SHT_CUDA_CALLGRAPH"
	.align	4
	.sectionentsize	8
	.align		4
        /*0000*/ 	.word	0x00000000
	.align		4
        /*0004*/ 	.word	0xffffffff
	.align		4
        /*0008*/ 	.word	0x00000000
	.align		4
        /*000c*/ 	.word	0xfffffffe
	.align		4
        /*0010*/ 	.word	0x00000000
	.align		4
        /*0014*/ 	.word	0xfffffffd
	.align		4
        /*0018*/ 	.word	0x00000000
	.align		4
        /*001c*/ 	.word	0xfffffffc


//--------------------- .text._Z19WindowSumPrivatizedPKfPfii --------------------------
	.section	.text._Z19WindowSumPrivatizedPKfPfii,"ax",@progbits
	.align	128
        .global         _Z19WindowSumPrivatizedPKfPfii
        .type           _Z19WindowSumPrivatizedPKfPfii,@function
        .size           _Z19WindowSumPrivatizedPKfPfii,(.L_x_13 - _Z19WindowSumPrivatizedPKfPfii)
        .other          _Z19WindowSumPrivatizedPKfPfii,@"STO_CUDA_ENTRY STV_DEFAULT"
_Z19WindowSumPrivatizedPKfPfii:
.text._Z19WindowSumPrivatizedPKfPfii:
[----:B------:R-:W-:Y:S01]  /*0000*/  LDC R1, c[0x0][0x37c] ;  /* 0x0000df00ff017b82 */ /* 0x000fe20000000800 */
[----:B------:R-:W0:Y:S07]  /*0010*/  S2R R2, SR_TID.X ;  /* 0x0000000000027919 */ /* 0x000e2e0000002100 */
[----:B------:R-:W1:Y:S01]  /*0020*/  S2UR UR4, SR_CTAID.X ;  /* 0x00000000000479c3 */ /* 0x000e620000002500 */
[----:B------:R-:W1:Y:S01]  /*0030*/  LDCU UR10, c[0x0][0x360] ;  /* 0x00006c00ff0a77ac */ /* 0x000e620008000800 */
[----:B------:R-:W2:Y:S01]  /*0040*/  LDCU UR7, c[0x0][0x390] ;  /* 0x00007200ff0777ac */ /* 0x000ea20008000800 */
[----:B-1----:R-:W-:-:S06]  /*0050*/  UIMAD UR4, UR4, UR10, URZ ;  /* 0x0000000a040472a4 */ /* 0x002fcc000f8e02ff */
[----:B0-----:R-:W-:-:S05]  /*0060*/  VIADD R0, R2, UR4 ;  /* 0x0000000402007c36 */ /* 0x001fca0008000000 */
[----:B--2---:R-:W-:-:S13]  /*0070*/  ISETP.GE.AND P0, PT, R0, UR7, PT ;  /* 0x0000000700007c0c */ /* 0x004fda000bf06270 */
[----:B------:R-:W-:Y:S05]  /*0080*/  @P0 EXIT ;  /* 0x000000000000094d */ /* 0x000fea0003800000 */
[----:B------:R-:W0:Y:S01]  /*0090*/  LDC.64 R4, c[0x0][0x380] ;  /* 0x0000e000ff047b82 */ /* 0x000e220000000a00 */
[----:B------:R-:W1:Y:S07]  /*00a0*/  LDCU.64 UR8, c[0x0][0x358] ;  /* 0x00006b00ff0877ac */ /* 0x000e6e0008000a00 */
[----:B------:R-:W2:Y:S01]  /*00b0*/  LDC R6, c[0x0][0x394] ;  /* 0x0000e500ff067b82 */ /* 0x000ea20000000800 */
[----:B0-----:R-:W-:-:S06]  /*00c0*/  IMAD.WIDE R4, R0, 0x4, R4 ;  /* 0x0000000400047825 */ /* 0x001fcc00078e0204 */
[----:B-1----:R0:W3:Y:S01]  /*00d0*/  LDG.E R5, desc[UR8][R4.64] ;  /* 0x0000000804057981 */ /* 0x0020e2000c1e1900 */
[----:B------:R-:W1:Y:S01]  /*00e0*/  S2UR UR6, SR_CgaCtaId ;  /* 0x00000000000679c3 */ /* 0x000e620000008800 */
[----:B------:R-:W-:Y:S01]  /*00f0*/  UMOV UR5, 0x400 ;  /* 0x0000040000057882 */ /* 0x000fe20000000000 */
[----:B--2---:R-:W-:Y:S01]  /*0100*/  ISETP.GE.AND P0, PT, R6, -0x1, PT ;  /* 0xffffffff0600780c */ /* 0x004fe20003f06270 */
[----:B------:R-:W-:Y:S01]  /*0110*/  IMAD.SHL.U32 R8, R2, 0x4, RZ ;  /* 0x0000000402087824 */ /* 0x000fe200078e00ff */
[----:B------:R-:W-:Y:S01]  /*0120*/  LEA.HI R6, R6, R6, RZ, 0x1 ;  /* 0x0000000606067211 */ /* 0x000fe200078f08ff */
[----:B------:R-:W-:Y:S01]  /*0130*/  IMAD.MOV.U32 R3, RZ, RZ, RZ ;  /* 0x000000ffff037224 */ /* 0x000fe200078e00ff */
[----:B-1----:R-:W-:-:S06]  /*0140*/  ULEA UR5, UR6, UR5, 0x18 ;  /* 0x0000000506057291 */ /* 0x002fcc000f8ec0ff */
[----:B0-----:R-:W-:-:S03]  /*0150*/  VIADD R4, R8, UR5 ;  /* 0x0000000508047c36 */ /* 0x001fc60008000000 */
[----:B---3--:R0:W-:Y:S01]  /*0160*/  STS [R8+UR5], R5 ;  /* 0x0000000508007988 */ /* 0x0081e20008000805 */
[----:B------:R-:W-:Y:S06]  /*0170*/  BAR.SYNC.DEFER_BLOCKING 0x0 ;  /* 0x0000000000007b1d */ /* 0x000fec0000010000 */
[----:B------:R-:W-:Y:S05]  /*0180*/  @!P0 BRA `(.L_x_0) ;  /* 0x00000008004c8947 */ /* 0x000fea0003800000 */
[----:B------:R-:W-:Y:S01]  /*0190*/  SHF.R.S32.HI R9, RZ, 0x1, R6 ;  /* 0x00000001ff097819 */ /* 0x000fe20000011406 */
[----:B------:R-:W-:-:S03]  /*01a0*/  IMAD.MOV.U32 R3, RZ, RZ, RZ ;  /* 0x000000ffff037224 */ /* 0x000fc600078e00ff */
[----:B------:R-:W-:Y:S01]  /*01b0*/  IABS R6, R9 ;  /* 0x0000000900067213 */ /* 0x000fe20000000000 */
[----:B------:R-:W-:-:S04]  /*01c0*/  IMAD.MOV R7, RZ, RZ, -R9 ;  /* 0x000000ffff077224 */ /* 0x000fc800078e0a09 */
[----:B0-----:R-:W-:-:S04]  /*01d0*/  IMAD.IADD R5, R9, 0x1, R6 ;  /* 0x0000000109057824 */ /* 0x001fc800078e0206 */
[C---:B------:R-:W-:Y:S01]  /*01e0*/  VIADD R6, R5.reuse, 0x1 ;  /* 0x0000000105067836 */ /* 0x040fe20000000000 */
[----:B------:R-:W-:-:S04]  /*01f0*/  ISETP.GE.U32.AND P0, PT, R5, 0x7, PT ;  /* 0x000000070500780c */ /* 0x000fc80003f06070 */
[----:B------:R-:W-:-:S09]  /*0200*/  LOP3.LUT R17, R6, 0x7, RZ, 0xc0, !PT ;  /* 0x0000000706117812 */ /* 0x000fd200078ec0ff */
[----:B------:R-:W-:Y:S05]  /*0210*/  @!P0 BRA `(.L_x_1) ;  /* 0x0000000400248947 */ /* 0x000fea0003800000 */
[C---:B------:R-:W-:Y:S01]  /*0220*/  IMAD R8, R9.reuse, -0x4, R8 ;  /* 0xfffffffc09087824 */ /* 0x040fe200078e0208 */
[----:B------:R-:W-:Y:S01]  /*0230*/  LOP3.LUT R10, R6, 0xfffffff8, RZ, 0xc0, !PT ;  /* 0xfffffff8060a7812 */ /* 0x000fe200078ec0ff */
[----:B------:R-:W-:Y:S01]  /*0240*/  IMAD.U32 R3, RZ, RZ, UR5 ;  /* 0x00000005ff037e24 */ /* 0x000fe2000f8e00ff */
[----:B------:R-:W-:Y:S01]  /*0250*/  IADD3 R7, PT, PT, -R9, 0x3, RZ ;  /* 0x0000000309077810 */ /* 0x000fe20007ffe1ff */
[----:B------:R-:W-:Y:S01]  /*0260*/  IMAD.IADD R19, R2, 0x1, -R9 ;  /* 0x0000000102137824 */ /* 0x000fe200078e0a09 */
[----:B------:R-:W-:Y:S01]  /*0270*/  IADD3 R9, PT, PT, R0, -R9, RZ ;  /* 0x8000000900097210 */ /* 0x000fe20007ffe0ff */
[----:B------:R-:W-:Y:S01]  /*0280*/  IMAD.MOV R10, RZ, RZ, -R10 ;  /* 0x000000ffff0a7224 */ /* 0x000fe200078e0a0a */
[----:B------:R-:W-:Y:S01]  /*0290*/  IADD3 R8, PT, PT, R8, 0x10, R3 ;  /* 0x0000001008087810 */ /* 0x000fe20007ffe003 */
[----:B------:R-:W-:Y:S01]  /*02a0*/  IMAD.MOV.U32 R3, RZ, RZ, RZ ;  /* 0x000000ffff037224 */ /* 0x000fe200078e00ff */
[----:B------:R-:W0:Y:S01]  /*02b0*/  LDCU UR7, c[0x0][0x390] ;  /* 0x00007200ff0777ac */ /* 0x000e220008000800 */
[----:B------:R-:W-:-:S05]  /*02c0*/  NOP ;  /* 0x0000000000007918 */ /* 0x000fca0000000000 */
.L_x_2:
[C---:B0-----:R-:W-:Y:S01]  /*02d0*/  ISETP.GE.AND P0, PT, R9.reuse, UR7, PT ;  /* 0x0000000709007c0c */ /* 0x041fe2000bf06270 */
[----:B------:R-:W-:Y:S01]  /*02e0*/  VIADD R11, R9, 0x1 ;  /* 0x00000001090b7836 */ /* 0x000fe20000000000 */
[----:B------:R-:W-:Y:S01]  /*02f0*/  IADD3 R7, PT, PT, R7, 0x8, RZ ;  /* 0x0000000807077810 */ /* 0x000fe20007ffe0ff */
[C---:B------:R-:W-:Y:S01]  /*0300*/  VIADD R13, R9.reuse, 0x2 ;  /* 0x00000002090d7836 */ /* 0x040fe20000000000 */
[C---:B------:R-:W-:Y:S01]  /*0310*/  ISETP.LT.OR P0, PT, R9.reuse, RZ, P0 ;  /* 0x000000ff0900720c */ /* 0x040fe20000701670 */
[C---:B------:R-:W-:Y:S02]  /*0320*/  VIADD R15, R9.reuse, 0x4 ;  /* 0x00000004090f7836 */ /* 0x040fe40000000000 */
[----:B------:R-:W-:Y:S01]  /*0330*/  VIADD R14, R9, 0x3 ;  /* 0x00000003090e7836 */ /* 0x000fe20000000000 */
[----:B------:R-:W-:Y:S01]  /*0340*/  ISETP.GE.U32.OR P6, PT, R19, UR10, P0 ;  /* 0x0000000a13007c0c */ /* 0x000fe200087c6470 */
[----:B------:R-:W-:Y:S01]  /*0350*/  VIADD R10, R10, 0x8 ;  /* 0x000000080a0a7836 */ /* 0x000fe20000000000 */
[----:B------:R-:W-:-:S02]  /*0360*/  ISETP.GE.AND P0, PT, R11, UR7, PT ;  /* 0x000000070b007c0c */ /* 0x000fc4000bf06270 */
[----:B------:R-:W-:Y:S02]  /*0370*/  ISETP.GE.AND P1, PT, R13, UR7, PT ;  /* 0x000000070d007c0c */ /* 0x000fe4000bf26270 */
[----:B------:R-:W-:Y:S01]  /*0380*/  ISETP.LT.OR P0, PT, R11, RZ, P0 ;  /* 0x000000ff0b00720c */ /* 0x000fe20000701670 */
[----:B------:R-:W-:Y:S01]  /*0390*/  VIADD R11, R19, 0x1 ;  /* 0x00000001130b7836 */ /* 0x000fe20000000000 */
[----:B------:R-:W-:Y:S02]  /*03a0*/  ISETP.GE.AND P5, PT, R15, UR7, PT ;  /* 0x000000070f007c0c */ /* 0x000fe4000bfa6270 */
[----:B------:R-:W-:Y:S01]  /*03b0*/  ISETP.LT.OR P1, PT, R13, RZ, P1 ;  /* 0x000000ff0d00720c */ /* 0x000fe20000f21670 */
[----:B------:R-:W-:Y:S01]  /*03c0*/  VIADD R13, R19, 0x2 ;  /* 0x00000002130d7836 */ /* 0x000fe20000000000 */
[C---:B------:R-:W-:Y:S01]  /*03d0*/  ISETP.GE.AND P4, PT, R14.reuse, UR7, PT ;  /* 0x000000070e007c0c */ /* 0x040fe2000bf86270 */
[----:B------:R-:W0:Y:S01]  /*03e0*/  @!P6 LDS R12, [R8+-0x10] ;  /* 0xfffff000080ce984 */ /* 0x000e220000000800 */
[----:B------:R-:W-:Y:S01]  /*03f0*/  ISETP.LT.OR P5, PT, R15, RZ, P5 ;  /* 0x000000ff0f00720c */ /* 0x000fe20002fa1670 */
[----:B------:R-:W-:Y:S01]  /*0400*/  VIADD R15, R9, 0x6 ;  /* 0x00000006090f7836 */ /* 0x000fe20000000000 */
[----:B------:R-:W-:Y:S01]  /*0410*/  ISETP.GE.U32.OR P0, PT, R11, UR10, P0 ;  /* 0x0000000a0b007c0c */ /* 0x000fe20008706470 */
[----:B------:R-:W-:Y:S01]  /*0420*/  VIADD R11, R19, 0x3 ;  /* 0x00000003130b7836 */ /* 0x000fe20000000000 */
[----:B------:R-:W-:-:S02]  /*0430*/  ISETP.LT.OR P4, PT, R14, RZ, P4 ;  /* 0x000000ff0e00720c */ /* 0x000fc40002781670 */
[----:B------:R-:W-:Y:S02]  /*0440*/  IADD3 R14, PT, PT, R9, 0x5, RZ ;  /* 0x00000005090e7810 */ /* 0x000fe40007ffe0ff */
[----:B------:R-:W-:Y:S01]  /*0450*/  ISETP.GE.U32.OR P1, PT, R13, UR10, P1 ;  /* 0x0000000a0d007c0c */ /* 0x000fe20008f26470 */
[----:B------:R-:W-:Y:S01]  /*0460*/  VIADD R13, R19, 0x4 ;  /* 0x00000004130d7836 */ /* 0x000fe20000000000 */
[----:B------:R-:W-:Y:S02]  /*0470*/  ISETP.GE.AND P3, PT, R15, UR7, PT ;  /* 0x000000070f007c0c */ /* 0x000fe4000bf66270 */
[C---:B------:R-:W-:Y:S02]  /*0480*/  ISETP.GE.AND P2, PT, R14.reuse, UR7, PT ;  /* 0x000000070e007c0c */ /* 0x040fe4000bf46270 */
[----:B------:R-:W-:Y:S01]  /*0490*/  ISETP.GE.U32.OR P4, PT, R11, UR10, P4 ;  /* 0x0000000a0b007c0c */ /* 0x000fe2000a786470 */
[----:B------:R-:W-:Y:S01]  /*04a0*/  VIADD R11, R19, 0x6 ;  /* 0x00000006130b7836 */ /* 0x000fe20000000000 */
[----:B------:R-:W-:Y:S01]  /*04b0*/  ISETP.LT.OR P3, PT, R15, RZ, P3 ;  /* 0x000000ff0f00720c */ /* 0x000fe20001f61670 */
[----:B------:R-:W-:Y:S01]  /*04c0*/  VIADD R15, R9, 0x7 ;  /* 0x00000007090f7836 */ /* 0x000fe20000000000 */
[----:B------:R-:W-:Y:S01]  /*04d0*/  ISETP.GE.U32.OR P5, PT, R13, UR10, P5 ;  /* 0x0000000a0d007c0c */ /* 0x000fe2000afa6470 */
[----:B------:R-:W-:Y:S01]  /*04e0*/  VIADD R13, R19, 0x5 ;  /* 0x00000005130d7836 */ /* 0x000fe20000000000 */
[----:B------:R-:W-:Y:S01]  /*04f0*/  ISETP.LT.OR P2, PT, R14, RZ, P2 ;  /* 0x000000ff0e00720c */ /* 0x000fe20001741670 */
[----:B------:R-:W-:Y:S01]  /*0500*/  VIADD R9, R9, 0x8 ;  /* 0x0000000809097836 */ /* 0x000fe20000000000 */
[----:B------:R-:W-:Y:S01]  /*0510*/  @!P1 LDS R14, [R8+-0x8] ;  /* 0xfffff800080e9984 */ /* 0x000fe20000000800 */
[----:B------:R-:W-:Y:S01]  /*0520*/  ISETP.GE.U32.OR P3, PT, R11, UR10, P3 ;  /* 0x0000000a0b007c0c */ /* 0x000fe20009f66470 */
[----:B------:R-:W-:Y:S01]  /*0530*/  VIADD R11, R19, 0x7 ;  /* 0x00000007130b7836 */ /* 0x000fe20000000000 */
[----:B------:R-:W-:Y:S01]  /*0540*/  ISETP.GE.U32.OR P2, PT, R13, UR10, P2 ;  /* 0x0000000a0d007c0c */ /* 0x000fe20009746470 */
[----:B------:R-:W-:Y:S01]  /*0550*/  VIADD R19, R19, 0x8 ;  /* 0x0000000813137836 */ /* 0x000fe20000000000 */
[----:B------:R-:W-:Y:S04]  /*0560*/  @!P4 LDS R16, [R8+-0x4] ;  /* 0xfffffc000810c984 */ /* 0x000fe80000000800 */
[----:B------:R-:W-:Y:S05]  /*0570*/  @!P5 LDS R18, [R8] ;  /* 0x000000000812d984 */ /* 0x000fea0000000800 */
[----:B------:R-:W-:Y:S01]  /*0580*/  @!P3 LDS R22, [R8+0x8] ;  /* 0x000008000816b984 */ /* 0x000fe20000000800 */
[----:B0-----:R-:W-:Y:S01]  /*0590*/  @!P6 FADD R3, R3, R12 ;  /* 0x0000000c0303e221 */ /* 0x001fe20000000000 */
[----:B------:R-:W-:-:S02]  /*05a0*/  ISETP.GE.AND P6, PT, R15, UR7, PT ;  /* 0x000000070f007c0c */ /* 0x000fc4000bfc6270 */
[----:B------:R-:W0:Y:S02]  /*05b0*/  @!P0 LDS R12, [R8+-0xc] ;  /* 0xfffff400080c8984 */ /* 0x000e240000000800 */
[----:B------:R-:W-:Y:S02]  /*05c0*/  ISETP.LT.OR P6, PT, R15, RZ, P6 ;  /* 0x000000ff0f00720c */ /* 0x000fe400037c1670 */
[----:B------:R-:W1:Y:S02]  /*05d0*/  @!P2 LDS R20, [R8+0x4] ;  /* 0x000004000814a984 */ /* 0x000e640000000800 */
[----:B------:R-:W-:-:S13]  /*05e0*/  ISETP.GE.U32.OR P6, PT, R11, UR10, P6 ;  /* 0x0000000a0b007c0c */ /* 0x000fda000b7c6470 */
[----:B------:R2:W3:Y:S02]  /*05f0*/  @!P6 LDS R24, [R8+0xc] ;  /* 0x00000c000818e984 */ /* 0x0004e40000000800 */
[----:B--2---:R-:W-:Y:S02]  /*0600*/  VIADD R8, R8, 0x20 ;  /* 0x0000002008087836 */ /* 0x004fe40000000000 */
[----:B0-----:R-:W-:Y:S01]  /*0610*/  @!P0 FADD R3, R3, R12 ;  /* 0x0000000c03038221 */ /* 0x001fe20000000000 */
[----:B------:R-:W-:-:S03]  /*0620*/  ISETP.NE.AND P0, PT, R10, RZ, PT ;  /* 0x000000ff0a00720c */ /* 0x000fc60003f05270 */
[----:B------:R-:W-:-:S04]  /*0630*/  @!P1 FADD R3, R3, R14 ;  /* 0x0000000e03039221 */ /* 0x000fc80000000000 */
[----:B------:R-:W-:-:S04]  /*0640*/  @!P4 FADD R3, R3, R16 ;  /* 0x000000100303c221 */ /* 0x000fc80000000000 */
[----:B------:R-:W-:-:S04]  /*0650*/  @!P5 FADD R3, R3, R18 ;  /* 0x000000120303d221 */ /* 0x000fc80000000000 */
[----:B-1----:R-:W-:-:S04]  /*0660*/  @!P2 FADD R3, R3, R20 ;  /* 0x000000140303a221 */ /* 0x002fc80000000000 */
[----:B------:R-:W-:-:S04]  /*0670*/  @!P3 FADD R3, R3, R22 ;  /* 0x000000160303b221 */ /* 0x000fc80000000000 */
[----:B---3--:R-:W-:Y:S01]  /*0680*/  @!P6 FADD R3, R3, R24 ;  /* 0x000000180303e221 */ /* 0x008fe20000000000 */
[----:B------:R-:W-:Y:S06]  /*0690*/  @P0 BRA `(.L_x_2) ;  /* 0xfffffffc000c0947 */ /* 0x000fec000383ffff */
[----:B------:R-:W-:-:S07]  /*06a0*/  VIADD R7, R7, 0xfffffffd ;  /* 0xfffffffd07077836 */ /* 0x000fce0000000000 */
.L_x_1:
[----:B------:R-:W-:-:S13]  /*06b0*/  ISETP.NE.AND P0, PT, R17, RZ, PT ;  /* 0x000000ff1100720c */ /* 0x000fda0003f05270 */
[----:B------:R-:W-:Y:S05]  /*06c0*/  @!P0 BRA `(.L_x_0) ;  /* 0x0000000000fc8947 */ /* 0x000fea0003800000 */
[----:B------:R-:W-:Y:S02]  /*06d0*/  ISETP.GE.U32.AND P0, PT, R17, 0x4, PT ;  /* 0x000000041100780c */ /* 0x000fe40003f06070 */
[----:B------:R-:W-:-:S11]  /*06e0*/  LOP3.LUT P3, R9, R6, 0x3, RZ, 0xc0, !PT ;  /* 0x0000000306097812 */ /* 0x000fd6000786c0ff */
[----:B------:R-:W-:Y:S05]  /*06f0*/  @!P0 BRA `(.L_x_3) ;  /* 0x0000000000788947 */ /* 0x000fea0003800000 */
[----:B------:R-:W-:-:S04]  /*0700*/  IMAD.IADD R8, R7, 0x1, R2 ;  /* 0x0000000107087824 */ /* 0x000fc800078e0202 */
[----:B------:R-:W-:-:S04]  /*0710*/  VIADD R6, R8, UR4 ;  /* 0x0000000408067c36 */ /* 0x000fc80008000000 */
[C---:B------:R-:W-:Y:S01]  /*0720*/  VIADD R10, R6.reuse, 0x1 ;  /* 0x00000001060a7836 */ /* 0x040fe20000000000 */
[C---:B------:R-:W-:Y:S01]  /*0730*/  ISETP.GE.AND P0, PT, R6.reuse, UR7, PT ;  /* 0x0000000706007c0c */ /* 0x040fe2000bf06270 */
[----:B------:R-:W-:-:S03]  /*0740*/  VIADD R11, R6, 0x2 ;  /* 0x00000002060b7836 */ /* 0x000fc60000000000 */
[----:B------:R-:W-:Y:S02]  /*0750*/  ISETP.GE.AND P1, PT, R10, UR7, PT ;  /* 0x000000070a007c0c */ /* 0x000fe4000bf26270 */
[----:B------:R-:W-:Y:S02]  /*0760*/  ISETP.LT.OR P0, PT, R6, RZ, P0 ;  /* 0x000000ff0600720c */ /* 0x000fe40000701670 */
[----:B------:R-:W-:Y:S02]  /*0770*/  ISETP.GE.AND P4, PT, R11, UR7, PT ;  /* 0x000000070b007c0c */ /* 0x000fe4000bf86270 */
[----:B------:R-:W-:Y:S01]  /*0780*/  ISETP.LT.OR P2, PT, R10, RZ, P1 ;  /* 0x000000ff0a00720c */ /* 0x000fe20000f41670 */
[----:B------:R-:W-:Y:S01]  /*0790*/  VIADD R10, R8, 0x1 ;  /* 0x00000001080a7836 */ /* 0x000fe20000000000 */
[----:B------:R-:W-:Y:S02]  /*07a0*/  IADD3 R6, PT, PT, R6, 0x3, RZ ;  /* 0x0000000306067810 */ /* 0x000fe40007ffe0ff */
[----:B------:R-:W-:-:S02]  /*07b0*/  ISETP.GE.U32.OR P0, PT, R8, UR10, P0 ;  /* 0x0000000a08007c0c */ /* 0x000fc40008706470 */
[----:B------:R-:W-:Y:S01]  /*07c0*/  ISETP.LT.OR P1, PT, R11, RZ, P4 ;  /* 0x000000ff0b00720c */ /* 0x000fe20002721670 */
[----:B------:R-:W-:Y:S01]  /*07d0*/  VIADD R11, R8, 0x2 ;  /* 0x00000002080b7836 */ /* 0x000fe20000000000 */
[----:B------:R-:W-:Y:S02]  /*07e0*/  ISETP.GE.AND P4, PT, R6, UR7, PT ;  /* 0x0000000706007c0c */ /* 0x000fe4000bf86270 */
[----:B------:R-:W-:Y:S02]  /*07f0*/  ISETP.GE.U32.OR P2, PT, R10, UR10, P2 ;  /* 0x0000000a0a007c0c */ /* 0x000fe40009746470 */
[----:B------:R-:W-:Y:S01]  /*0800*/  ISETP.LT.OR P4, PT, R6, RZ, P4 ;  /* 0x000000ff0600720c */ /* 0x000fe20002781670 */
[----:B------:R-:W-:Y:S01]  /*0810*/  VIADD R6, R8, 0x3 ;  /* 0x0000000308067836 */ /* 0x000fe20000000000 */
[----:B------:R-:W-:Y:S01]  /*0820*/  ISETP.GE.U32.OR P1, PT, R11, UR10, P1 ;  /* 0x0000000a0b007c0c */ /* 0x000fe20008f26470 */
[C---:B------:R-:W-:Y:S02]  /*0830*/  IMAD R11, R7.reuse, 0x4, R4 ;  /* 0x00000004070b7824 */ /* 0x040fe400078e0204 */
[----:B------:R-:W-:Y:S01]  /*0840*/  VIADD R7, R7, 0x4 ;  /* 0x0000000407077836 */ /* 0x000fe20000000000 */
[----:B------:R-:W-:-:S02]  /*0850*/  ISETP.GE.U32.OR P4, PT, R6, UR10, P4 ;  /* 0x0000000a06007c0c */ /* 0x000fc4000a786470 */
[----:B------:R-:W0:Y:S04]  /*0860*/  @!P0 LDS R6, [R11] ;  /* 0x000000000b068984 */ /* 0x000e280000000800 */
[----:B------:R-:W1:Y:S04]  /*0870*/  @!P2 LDS R8, [R11+0x4] ;  /* 0x000004000b08a984 */ /* 0x000e680000000800 */
[----:B------:R-:W2:Y:S04]  /*0880*/  @!P1 LDS R10, [R11+0x8] ;  /* 0x000008000b0a9984 */ /* 0x000ea80000000800 */
[----:B------:R-:W3:Y:S01]  /*0890*/  @!P4 LDS R12, [R11+0xc] ;  /* 0x00000c000b0cc984 */ /* 0x000ee20000000800 */
[----:B0-----:R-:W-:-:S04]  /*08a0*/  @!P0 FADD R3, R3, R6 ;  /* 0x0000000603038221 */ /* 0x001fc80000000000 */
[----:B-1----:R-:W-:-:S04]  /*08b0*/  @!P2 FADD R3, R3, R8 ;  /* 0x000000080303a221 */ /* 0x002fc80000000000 */
[----:B--2---:R-:W-:-:S04]  /*08c0*/  @!P1 FADD R3, R3, R10 ;  /* 0x0000000a03039221 */ /* 0x004fc80000000000 */
[----:B---3--:R-:W-:-:S07]  /*08d0*/  @!P4 FADD R3, R3, R12 ;  /* 0x0000000c0303c221 */ /* 0x008fce0000000000 */
.L_x_3:
[----:B------:R-:W-:Y:S05]  /*08e0*/  @!P3 BRA `(.L_x_0) ;  /* 0x000000000074b947 */ /* 0x000fea0003800000 */
[----:B------:R-:W-:Y:S02]  /*08f0*/  ISETP.NE.AND P0, PT, R9, 0x1, PT ;  /* 0x000000010900780c */ /* 0x000fe40003f05270 */
[----:B------:R-:W-:-:S04]  /*0900*/  LOP3.LUT R5, R5, 0x1, RZ, 0xc0, !PT ;  /* 0x0000000105057812 */ /* 0x000fc800078ec0ff */
[----:B------:R-:W-:-:S07]  /*0910*/  ISETP.NE.U32.AND P2, PT, R5, 0x1, PT ;  /* 0x000000010500780c */ /* 0x000fce0003f45070 */
[----:B------:R-:W-:Y:S06]  /*0920*/  @!P0 BRA `(.L_x_4) ;  /* 0x0000000000408947 */ /* 0x000fec0003800000 */
[----:B------:R-:W-:-:S04]  /*0930*/  IMAD.IADD R8, R7, 0x1, R2 ;  /* 0x0000000107087824 */ /* 0x000fc800078e0202 */
[----:B------:R-:W-:-:S05]  /*0940*/  VIADD R5, R8, UR4 ;  /* 0x0000000408057c36 */ /* 0x000fca0008000000 */
[C---:B------:R-:W-:Y:S02]  /*0950*/  IADD3 R6, PT, PT, R5.reuse, 0x1, RZ ;  /* 0x0000000105067810 */ /* 0x040fe40007ffe0ff */
[C---:B------:R-:W-:Y:S02]  /*0960*/  ISETP.GE.AND P0, PT, R5.reuse, UR7, PT ;  /* 0x0000000705007c0c */ /* 0x040fe4000bf06270 */
[----:B------:R-:W-:Y:S02]  /*0970*/  ISETP.GE.AND P1, PT, R6, UR7, PT ;  /* 0x0000000706007c0c */ /* 0x000fe4000bf26270 */
[----:B------:R-:W-:Y:S01]  /*0980*/  ISETP.LT.OR P0, PT, R5, RZ, P0 ;  /* 0x000000ff0500720c */ /* 0x000fe20000701670 */
[----:B------:R-:W-:Y:S01]  /*0990*/  VIADD R5, R8, 0x1 ;  /* 0x0000000108057836 */ /* 0x000fe20000000000 */
[----:B------:R-:W-:Y:S02]  /*09a0*/  ISETP.LT.OR P1, PT, R6, RZ, P1 ;  /* 0x000000ff0600720c */ /* 0x000fe40000f21670 */
[----:B------:R-:W-:-:S02]  /*09b0*/  ISETP.GE.U32.OR P0, PT, R8, UR10, P0 ;  /* 0x0000000a08007c0c */ /* 0x000fc40008706470 */
[----:B------:R-:W-:Y:S01]  /*09c0*/  ISETP.GE.U32.OR P1, PT, R5, UR10, P1 ;  /* 0x0000000a05007c0c */ /* 0x000fe20008f26470 */
[C---:B------:R-:W-:Y:S02]  /*09d0*/  IMAD R5, R7.reuse, 0x4, R4 ;  /* 0x0000000407057824 */ /* 0x040fe400078e0204 */
[----:B------:R-:W-:-:S08]  /*09e0*/  VIADD R7, R7, 0x2 ;  /* 0x0000000207077836 */ /* 0x000fd00000000000 */
[----:B------:R-:W0:Y:S04]  /*09f0*/  @!P0 LDS R6, [R5] ;  /* 0x0000000005068984 */ /* 0x000e280000000800 */
[----:B------:R-:W1:Y:S01]  /*0a00*/  @!P1 LDS R8, [R5+0x4] ;  /* 0x0000040005089984 */ /* 0x000e620000000800 */
[----:B0-----:R-:W-:-:S04]  /*0a10*/  @!P0 FADD R3, R3, R6 ;  /* 0x0000000603038221 */ /* 0x001fc80000000000 */
[----:B-1----:R-:W-:-:S07]  /*0a20*/  @!P1 FADD R3, R3, R8 ;  /* 0x0000000803039221 */ /* 0x002fce0000000000 */
.L_x_4:
[----:B------:R-:W-:Y:S05]  /*0a30*/  @!P2 BRA `(.L_x_0) ;  /* 0x000000000020a947 */ /* 0x000fea0003800000 */
[----:B------:R-:W-:-:S04]  /*0a40*/  IMAD.IADD R2, R2, 0x1, R7 ;  /* 0x0000000102027824 */ /* 0x000fc800078e0207 */
[----:B------:R-:W-:-:S05]  /*0a50*/  VIADD R5, R2, UR4 ;  /* 0x0000000402057c36 */ /* 0x000fca0008000000 */
[----:B------:R-:W-:-:S04]  /*0a60*/  ISETP.GE.AND P0, PT, R5, UR7, PT ;  /* 0x0000000705007c0c */ /* 0x000fc8000bf06270 */
[----:B------:R-:W-:-:S04]  /*0a70*/  ISETP.LT.OR P0, PT, R5, RZ, P0 ;  /* 0x000000ff0500720c */ /* 0x000fc80000701670 */
[----:B------:R-:W-:-:S13]  /*0a80*/  ISETP.GE.U32.OR P0, PT, R2, UR10, P0 ;  /* 0x0000000a02007c0c */ /* 0x000fda0008706470 */
[----:B------:R-:W-:-:S06]  /*0a90*/  @!P0 IMAD R4, R7, 0x4, R4 ;  /* 0x0000000407048824 */ /* 0x000fcc00078e0204 */
[----:B------:R-:W0:Y:S02]  /*0aa0*/  @!P0 LDS R4, [R4] ;  /* 0x0000000004048984 */ /* 0x000e240000000800 */
[----:B0-----:R-:W-:-:S07]  /*0ab0*/  @!P0 FADD R3, R3, R4 ;  /* 0x0000000403038221 */ /* 0x001fce0000000000 */
.L_x_0:
[----:B0-----:R-:W0:Y:S02]  /*0ac0*/  LDC.64 R4, c[0x0][0x388] ;  /* 0x0000e200ff047b82 */ /* 0x001e240000000a00 */
[----:B0-----:R-:W-:-:S05]  /*0ad0*/  IMAD.WIDE R4, R0, 0x4, R4 ;  /* 0x0000000400047825 */ /* 0x001fca00078e0204 */
[----:B------:R-:W-:Y:S01]  /*0ae0*/  STG.E desc[UR8][R4.64], R3 ;  /* 0x0000000304007986 */ /* 0x000fe2000c101908 */
[----:B------:R-:W-:Y:S05]  /*0af0*/  EXIT ;  /* 0x000000000000794d */ /* 0x000fea0003800000 */
.L_x_5:
[----:B------:R-:W-:-:S00]  /*0b00*/  BRA `(.L_x_5) ;  /* 0xfffffffc00fc7947 */ /* 0x000fc0000383ffff */
[----:B------:R-:W-:-:S00]  /*0b10*/  NOP ;  /* 0x0000000000007918 */ /* 0x000fc00000000000 */
        /* <DEDUP_REMOVED lines=14> */
.L_x_13:


//--------------------- .text._Z15WindowSumDirectPKfPfii --------------------------
	.section	.text._Z15WindowSumDirectPKfPfii,"ax",@progbits
	.align	128
        .global         _Z15WindowSumDirectPKfPfii
        .type           _Z15WindowSumDirectPKfPfii,@function
        .size           _Z15WindowSumDirectPKfPfii,(.L_x_14 - _Z15WindowSumDirectPKfPfii)
        .other          _Z15WindowSumDirectPKfPfii,@"STO_CUDA_ENTRY STV_DEFAULT"
_Z15WindowSumDirectPKfPfii:
.text._Z15WindowSumDirectPKfPfii:
        /* <DEDUP_REMOVED lines=9> */
[----:B------:R-:W0:Y:S01]  /*0090*/  LDC R4, c[0x0][0x394] ;  /* 0x0000e500ff047b82 */ /* 0x000e220000000800 */
[----:B------:R-:W1:Y:S01]  /*00a0*/  LDCU.64 UR8, c[0x0][0x358] ;  /* 0x00006b00ff0877ac */ /* 0x000e620008000a00 */
[----:B------:R-:W-:Y:S01]  /*00b0*/  IMAD.MOV.U32 R0, RZ, RZ, RZ ;  /* 0x000000ffff007224 */ /* 0x000fe200078e00ff */
[C---:B0-----:R-:W-:Y:S02]  /*00c0*/  ISETP.GE.AND P0, PT, R4.reuse, -0x1, PT ;  /* 0xffffffff0400780c */ /* 0x041fe40003f06270 */
[----:B------:R-:W-:-:S11]  /*00d0*/  LEA.HI R4, R4, R4, RZ, 0x1 ;  /* 0x0000000404047211 */ /* 0x000fd600078f08ff */
[----:B-1----:R-:W-:Y:S05]  /*00e0*/  @!P0 BRA `(.L_x_6) ;  /* 0x0000000c00cc8947 */ /* 0x002fea0003800000 */
[----:B------:R-:W-:Y:S01]  /*00f0*/  SHF.R.S32.HI R6, RZ, 0x1, R4 ;  /* 0x00000001ff067819 */ /* 0x000fe20000011404 */
[----:B------:R-:W-:-:S03]  /*0100*/  IMAD.MOV.U32 R0, RZ, RZ, RZ ;  /* 0x000000ffff007224 */ /* 0x000fc600078e00ff */
[----:B------:R-:W-:Y:S01]  /*0110*/  IABS R5, R6 ;  /* 0x0000000600057213 */ /* 0x000fe20000000000 */
[----:B------:R-:W-:-:S04]  /*0120*/  IMAD.MOV R18, RZ, RZ, -R6 ;  /* 0x000000ffff127224 */ /* 0x000fc800078e0a06 */
[----:B------:R-:W-:-:S05]  /*0130*/  IMAD.IADD R4, R6, 0x1, R5 ;  /* 0x0000000106047824 */ /* 0x000fca00078e0205 */
[C---:B------:R-:W-:Y:S02]  /*0140*/  ISETP.GE.U32.AND P0, PT, R4.reuse, 0xf, PT ;  /* 0x0000000f0400780c */ /* 0x040fe40003f06070 */
[----:B------:R-:W-:-:S04]  /*0150*/  IADD3 R4, PT, PT, R4, 0x1, RZ ;  /* 0x0000000104047810 */ /* 0x000fc80007ffe0ff */
[----:B------:R-:W-:-:S07]  /*0160*/  LOP3.LUT R5, R4, 0xf, RZ, 0xc0, !PT ;  /* 0x0000000f04057812 */ /* 0x000fce00078ec0ff */
[----:B------:R-:W-:Y:S05]  /*0170*/  @!P0 BRA `(.L_x_7) ;  /* 0x0000000400ec8947 */ /* 0x000fea0003800000 */
[----:B------:R-:W-:Y:S01]  /*0180*/  LOP3.LUT R8, R4, 0xfffffff0, RZ, 0xc0, !PT ;  /* 0xfffffff004087812 */ /* 0x000fe200078ec0ff */
[----:B------:R-:W-:Y:S01]  /*0190*/  IMAD.MOV.U32 R0, RZ, RZ, RZ ;  /* 0x000000ffff007224 */ /* 0x000fe200078e00ff */
[----:B------:R-:W-:Y:S01]  /*01a0*/  IADD3 R7, PT, PT, -R6, 0x7, RZ ;  /* 0x0000000706077810 */ /* 0x000fe20007ffe1ff */
[----:B------:R-:W0:Y:S01]  /*01b0*/  LDCU UR6, c[0x0][0x390] ;  /* 0x00007200ff0677ac */ /* 0x000e220008000800 */
[----:B------:R-:W-:Y:S01]  /*01c0*/  IADD3 R6, PT, PT, R3, -R6, RZ ;  /* 0x8000000603067210 */ /* 0x000fe20007ffe0ff */
[----:B------:R-:W-:-:S07]  /*01d0*/  IMAD.MOV R8, RZ, RZ, -R8 ;  /* 0x000000ffff087224 */ /* 0x000fce00078e0a08 */
.L_x_8:
[C---:B0-----:R-:W-:Y:S02]  /*01e0*/  ISETP.GE.AND P1, PT, R6.reuse, UR6, PT ;  /* 0x0000000606007c0c */ /* 0x041fe4000bf26270 */
[C---:B------:R-:W-:Y:S02]  /*01f0*/  IADD3 R9, PT, PT, R6.reuse, 0x1, RZ ;  /* 0x0000000106097810 */ /* 0x040fe40007ffe0ff */
[----:B------:R-:W-:Y:S02]  /*0200*/  ISETP.LT.OR P1, PT, R6, RZ, P1 ;  /* 0x000000ff0600720c */ /* 0x000fe40000f21670 */
[----:B------:R-:W-:-:S04]  /*0210*/  ISETP.GE.AND P2, PT, R9, UR6, PT ;  /* 0x0000000609007c0c */ /* 0x000fc8000bf46270 */
[----:B------:R-:W-:-:S07]  /*0220*/  ISETP.LT.OR P2, PT, R9, RZ, P2 ;  /* 0x000000ff0900720c */ /* 0x000fce0001741670 */
[----:B------:R-:W0:Y:S08]  /*0230*/  @!P1 LDC.64 R10, c[0x0][0x380] ;  /* 0x0000e000ff0a9b82 */ /* 0x000e300000000a00 */
[----:B------:R-:W1:Y:S01]  /*0240*/  @!P2 LDC.64 R12, c[0x0][0x380] ;  /* 0x0000e000ff0cab82 */ /* 0x000e620000000a00 */
[----:B0-----:R-:W-:-:S06]  /*0250*/  @!P1 IMAD.WIDE.U32 R10, R6, 0x4, R10 ;  /* 0x00000004060a9825 */ /* 0x001fcc00078e000a */
[----:B------:R-:W2:Y:S01]  /*0260*/  @!P1 LDG.E R11, desc[UR8][R10.64] ;  /* 0x000000080a0b9981 */ /* 0x000ea2000c1e1900 */
[----:B-1----:R-:W-:-:S05]  /*0270*/  @!P2 IMAD.WIDE.U32 R12, R9, 0x4, R12 ;  /* 0x00000004090ca825 */ /* 0x002fca00078e000c */
[----:B------:R0:W3:Y:S01]  /*0280*/  @!P2 LDG.E R15, desc[UR8][R12.64] ;  /* 0x000000080c0fa981 */ /* 0x0000e2000c1e1900 */
[C---:B------:R-:W-:Y:S02]  /*0290*/  VIADD R29, R6.reuse, 0x2 ;  /* 0x00000002061d7836 */ /* 0x040fe40000000000 */
[----:B------:R-:W-:-:S03]  /*02a0*/  VIADD R24, R6, 0x3 ;  /* 0x0000000306187836 */ /* 0x000fc60000000000 */
[C---:B------:R-:W-:Y:S02]  /*02b0*/  ISETP.GE.AND P0, PT, R29.reuse, UR6, PT ;  /* 0x000000061d007c0c */ /* 0x040fe4000bf06270 */
[----:B------:R-:W-:Y:S02]  /*02c0*/  IADD3 R22, PT, PT, R6, 0x4, RZ ;  /* 0x0000000406167810 */ /* 0x000fe40007ffe0ff */
[----:B------:R-:W-:Y:S02]  /*02d0*/  ISETP.LT.OR P0, PT, R29, RZ, P0 ;  /* 0x000000ff1d00720c */ /* 0x000fe40000701670 */
[----:B------:R-:W-:Y:S01]  /*02e0*/  ISETP.GE.AND P3, PT, R24, UR6, PT ;  /* 0x0000000618007c0c */ /* 0x000fe2000bf66270 */
[----:B------:R-:W-:Y:S01]  /*02f0*/  VIADD R9, R6, 0x5 ;  /* 0x0000000506097836 */ /* 0x000fe20000000000 */
[----:B------:R-:W-:Y:S02]  /*0300*/  ISETP.GE.AND P6, PT, R22, UR6, PT ;  /* 0x0000000616007c0c */ /* 0x000fe4000bfc6270 */
[----:B------:R-:W-:Y:S01]  /*0310*/  ISETP.LT.OR P3, PT, R24, RZ, P3 ;  /* 0x000000ff1800720c */ /* 0x000fe20001f61670 */
[----:B------:R-:W-:Y:S01]  /*0320*/  VIADD R23, R6, 0x6 ;  /* 0x0000000606177836 */ /* 0x000fe20000000000 */
[----:B------:R-:W-:-:S02]  /*0330*/  ISETP.GE.AND P4, PT, R9, UR6, PT ;  /* 0x0000000609007c0c */ /* 0x000fc4000bf86270 */
[----:B------:R-:W-:Y:S02]  /*0340*/  ISETP.LT.OR P6, PT, R22, RZ, P6 ;  /* 0x000000ff1600720c */ /* 0x000fe400037c1670 */
[----:B------:R-:W-:Y:S01]  /*0350*/  ISETP.GE.AND P5, PT, R23, UR6, PT ;  /* 0x0000000617007c0c */ /* 0x000fe2000bfa6270 */
[----:B0-----:R-:W0:Y:S01]  /*0360*/  @!P0 LDC.64 R12, c[0x0][0x380] ;  /* 0x0000e000ff0c8b82 */ /* 0x001e220000000a00 */
[----:B------:R-:W-:Y:S02]  /*0370*/  ISETP.LT.OR P4, PT, R9, RZ, P4 ;  /* 0x000000ff0900720c */ /* 0x000fe40002781670 */
[C---:B------:R-:W-:Y:S02]  /*0380*/  IADD3 R25, PT, PT, R6.reuse, 0x7, RZ ;  /* 0x0000000706197810 */ /* 0x040fe40007ffe0ff */
[----:B------:R-:W-:Y:S01]  /*0390*/  ISETP.LT.OR P5, PT, R23, RZ, P5 ;  /* 0x000000ff1700720c */ /* 0x000fe20002fa1670 */
[----:B------:R-:W-:Y:S02]  /*03a0*/  VIADD R27, R6, 0x8 ;  /* 0x00000008061b7836 */ /* 0x000fe40000000000 */
[----:B------:R-:W1:Y:S08]  /*03b0*/  @!P3 LDC.64 R18, c[0x0][0x380] ;  /* 0x0000e000ff12bb82 */ /* 0x000e700000000a00 */
[----:B------:R-:W4:Y:S01]  /*03c0*/  @!P6 LDC.64 R20, c[0x0][0x380] ;  /* 0x0000e000ff14eb82 */ /* 0x000f220000000a00 */
[----:B0-----:R-:W-:-:S06]  /*03d0*/  @!P0 IMAD.WIDE.U32 R28, R29, 0x4, R12 ;  /* 0x000000041d1c8825 */ /* 0x001fcc00078e000c */
[----:B------:R-:W5:Y:S01]  /*03e0*/  @!P0 LDG.E R29, desc[UR8][R28.64] ;  /* 0x000000081c1d8981 */ /* 0x000f62000c1e1900 */
[----:B-1----:R-:W-:-:S06]  /*03f0*/  @!P3 IMAD.WIDE.U32 R18, R24, 0x4, R18 ;  /* 0x000000041812b825 */ /* 0x002fcc00078e0012 */
[----:B------:R-:W5:Y:S01]  /*0400*/  @!P3 LDG.E R19, desc[UR8][R18.64] ;  /* 0x000000081213b981 */ /* 0x000f62000c1e1900 */
[----:B----4-:R-:W-:-:S06]  /*0410*/  @!P6 IMAD.WIDE.U32 R20, R22, 0x4, R20 ;  /* 0x000000041614e825 */ /* 0x010fcc00078e0014 */
[----:B------:R-:W4:Y:S01]  /*0420*/  @!P6 LDG.E R21, desc[UR8][R20.64] ;  /* 0x000000081415e981 */ /* 0x000f22000c1e1900 */
[----:B--2---:R-:W-:Y:S01]  /*0430*/  @!P1 FADD R0, R0, R11 ;  /* 0x0000000b00009221 */ /* 0x004fe20000000000 */
[C---:B------:R-:W-:Y:S01]  /*0440*/  ISETP.GE.AND P1, PT, R25.reuse, UR6, PT ;  /* 0x0000000619007c0c */ /* 0x040fe2000bf26270 */
[----:B------:R-:W0:Y:S02]  /*0450*/  @!P4 LDC.64 R10, c[0x0][0x380] ;  /* 0x0000e000ff0acb82 */ /* 0x000e240000000a00 */
[----:B---3--:R-:W-:Y:S01]  /*0460*/  @!P2 FADD R0, R0, R15 ;  /* 0x0000000f0000a221 */ /* 0x008fe20000000000 */
[----:B------:R-:W-:Y:S02]  /*0470*/  ISETP.LT.OR P2, PT, R25, RZ, P1 ;  /* 0x000000ff1900720c */ /* 0x000fe40000f41670 */
[----:B------:R-:W-:-:S03]  /*0480*/  ISETP.GE.AND P1, PT, R27, UR6, PT ;  /* 0x000000061b007c0c */ /* 0x000fc6000bf26270 */
[----:B------:R-:W1:Y:S01]  /*0490*/  @!P5 LDC.64 R14, c[0x0][0x380] ;  /* 0x0000e000ff0edb82 */ /* 0x000e620000000a00 */
[----:B------:R-:W-:-:S07]  /*04a0*/  ISETP.LT.OR P1, PT, R27, RZ, P1 ;  /* 0x000000ff1b00720c */ /* 0x000fce0000f21670 */
[----:B------:R-:W2:Y:S08]  /*04b0*/  @!P2 LDC.64 R16, c[0x0][0x380] ;  /* 0x0000e000ff10ab82 */ /* 0x000eb00000000a00 */
[----:B------:R-:W3:Y:S01]  /*04c0*/  @!P1 LDC.64 R12, c[0x0][0x380] ;  /* 0x0000e000ff0c9b82 */ /* 0x000ee20000000a00 */
[----:B0-----:R-:W-:-:S04]  /*04d0*/  @!P4 IMAD.WIDE.U32 R10, R9, 0x4, R10 ;  /* 0x00000004090ac825 */ /* 0x001fc800078e000a */
[----:B-1----:R-:W-:Y:S02]  /*04e0*/  @!P5 IMAD.WIDE.U32 R14, R23, 0x4, R14 ;  /* 0x00000004170ed825 */ /* 0x002fe400078e000e */
[----:B------:R-:W4:Y:S04]  /*04f0*/  @!P4 LDG.E R11, desc[UR8][R10.64] ;  /* 0x000000080a0bc981 */ /* 0x000f28000c1e1900 */
[----:B------:R-:W4:Y:S01]  /*0500*/  @!P5 LDG.E R15, desc[UR8][R14.64] ;  /* 0x000000080e0fd981 */ /* 0x000f22000c1e1900 */
[----:B--2---:R-:W-:-:S06]  /*0510*/  @!P2 IMAD.WIDE.U32 R16, R25, 0x4, R16 ;  /* 0x000000041910a825 */ /* 0x004fcc00078e0010 */
[----:B------:R-:W2:Y:S01]  /*0520*/  @!P2 LDG.E R17, desc[UR8][R16.64] ;  /* 0x000000081011a981 */ /* 0x000ea2000c1e1900 */
[----:B---3--:R-:W-:-:S06]  /*0530*/  @!P1 IMAD.WIDE.U32 R12, R27, 0x4, R12 ;  /* 0x000000041b0c9825 */ /* 0x008fcc00078e000c */
[----:B------:R-:W3:Y:S01]  /*0540*/  @!P1 LDG.E R13, desc[UR8][R12.64] ;  /* 0x000000080c0d9981 */ /* 0x000ee2000c1e1900 */
[----:B------:R-:W-:Y:S02]  /*0550*/  VIADD R26, R6, 0x9 ;  /* 0x00000009061a7836 */ /* 0x000fe40000000000 */
[----:B-----5:R-:W-:Y:S01]  /*0560*/  @!P0 FADD R0, R0, R29 ;  /* 0x0000001d00008221 */ /* 0x020fe20000000000 */
[----:B------:R-:W-:Y:S02]  /*0570*/  IADD3 R24, PT, PT, R6, 0xa, RZ ;  /* 0x0000000a06187810 */ /* 0x000fe40007ffe0ff */
[----:B------:R-:W-:Y:S01]  /*0580*/  ISETP.GE.AND P0, PT, R26, UR6, PT ;  /* 0x000000061a007c0c */ /* 0x000fe2000bf06270 */
[----:B------:R-:W-:Y:S01]  /*0590*/  @!P3 FADD R0, R0, R19 ;  /* 0x000000130000b221 */ /* 0x000fe20000000000 */
[----:B------:R-:W-:Y:S02]  /*05a0*/  VIADD R22, R6, 0xb ;  /* 0x0000000b06167836 */ /* 0x000fe40000000000 */
[----:B------:R-:W-:-:S02]  /*05b0*/  ISETP.LT.OR P0, PT, R26, RZ, P0 ;  /* 0x000000ff1a00720c */ /* 0x000fc40000701670 */
[----:B------:R-:W-:Y:S01]  /*05c0*/  ISETP.GE.AND P3, PT, R24, UR6, PT ;  /* 0x0000000618007c0c */ /* 0x000fe2000bf66270 */
[----:B----4-:R-:W-:Y:S01]  /*05d0*/  @!P6 FADD R0, R0, R21 ;  /* 0x000000150000e221 */ /* 0x010fe20000000000 */
[----:B------:R-:W-:Y:S02]  /*05e0*/  VIADD R9, R6, 0xc ;  /* 0x0000000c06097836 */ /* 0x000fe40000000000 */
[----:B------:R-:W-:Y:S02]  /*05f0*/  ISETP.LT.OR P3, PT, R24, RZ, P3 ;  /* 0x000000ff1800720c */ /* 0x000fe40001f61670 */
[----:B------:R-:W-:Y:S02]  /*0600*/  ISETP.GE.AND P6, PT, R22, UR6, PT ;  /* 0x0000000616007c0c */ /* 0x000fe4000bfc6270 */
[C---:B------:R-:W-:Y:S01]  /*0610*/  IADD3 R23, PT, PT, R6.reuse, 0xd, RZ ;  /* 0x0000000d06177810 */ /* 0x040fe20007ffe0ff */
[C---:B------:R-:W-:Y:S02]  /*0620*/  VIADD R25, R6.reuse, 0xe ;  /* 0x0000000e06197836 */ /* 0x040fe40000000000 */
[----:B------:R-:W0:Y:S01]  /*0630*/  @!P0 LDC.64 R28, c[0x0][0x380] ;  /* 0x0000e000ff1c8b82 */ /* 0x000e220000000a00 */
[----:B------:R-:W-:-:S07]  /*0640*/  VIADD R27, R6, 0xf ;  /* 0x0000000f061b7836 */ /* 0x000fce0000000000 */
[----:B------:R-:W1:Y:S01]  /*0650*/  @!P3 LDC.64 R18, c[0x0][0x380] ;  /* 0x0000e000ff12bb82 */ /* 0x000e620000000a00 */
[----:B0-----:R-:W-:-:S06]  /*0660*/  @!P0 IMAD.WIDE.U32 R28, R26, 0x4, R28 ;  /* 0x000000041a1c8825 */ /* 0x001fcc00078e001c */
[----:B------:R-:W4:Y:S01]  /*0670*/  @!P0 LDG.E R29, desc[UR8][R28.64] ;  /* 0x000000081c1d8981 */ /* 0x000f22000c1e1900 */
[----:B-1----:R-:W-:-:S06]  /*0680*/  @!P3 IMAD.WIDE.U32 R18, R24, 0x4, R18 ;  /* 0x000000041812b825 */ /* 0x002fcc00078e0012 */
[----:B------:R-:W5:Y:S01]  /*0690*/  @!P3 LDG.E R19, desc[UR8][R18.64] ;  /* 0x000000081213b981 */ /* 0x000f62000c1e1900 */
[----:B------:R-:W-:Y:S01]  /*06a0*/  @!P4 FADD R0, R0, R11 ;  /* 0x0000000b0000c221 */ /* 0x000fe20000000000 */
[----:B------:R-:W-:-:S03]  /*06b0*/  ISETP.GE.AND P4, PT, R9, UR6, PT ;  /* 0x0000000609007c0c */ /* 0x000fc6000bf86270 */
[----:B------:R-:W-:Y:S01]  /*06c0*/  @!P5 FADD R0, R0, R15 ;  /* 0x0000000f0000d221 */ /* 0x000fe20000000000 */
[----:B------:R-:W-:Y:S02]  /*06d0*/  ISETP.LT.OR P5, PT, R22, RZ, P6 ;  /* 0x000000ff1600720c */ /* 0x000fe400037a1670 */
[----:B------:R-:W-:Y:S02]  /*06e0*/  ISETP.GE.AND P6, PT, R23, UR6, PT ;  /* 0x0000000617007c0c */ /* 0x000fe4000bfc6270 */
[----:B------:R-:W-:Y:S02]  /*06f0*/  ISETP.LT.OR P4, PT, R9, RZ, P4 ;  /* 0x000000ff0900720c */ /* 0x000fe40002781670 */
[----:B------:R-:W-:Y:S01]  /*0700*/  ISETP.LT.OR P6, PT, R23, RZ, P6 ;  /* 0x000000ff1700720c */ /* 0x000fe200037c1670 */
[----:B--2---:R-:W-:Y:S01]  /*0710*/  @!P2 FADD R0, R0, R17 ;  /* 0x000000110000a221 */ /* 0x004fe20000000000 */
[----:B------:R-:W-:-:S05]  /*0720*/  ISETP.GE.AND P2, PT, R25, UR6, PT ;  /* 0x0000000619007c0c */ /* 0x000fca000bf46270 */
[----:B------:R-:W0:Y:S01]  /*0730*/  @!P5 LDC.64 R20, c[0x0][0x380] ;  /* 0x0000e000ff14db82 */ /* 0x000e220000000a00 */
[----:B------:R-:W-:Y:S01]  /*0740*/  ISETP.LT.OR P2, PT, R25, RZ, P2 ;  /* 0x000000ff1900720c */ /* 0x000fe20001741670 */
[----:B---3--:R-:W-:Y:S01]  /*0750*/  @!P1 FADD R0, R0, R13 ;  /* 0x0000000d00009221 */ /* 0x008fe20000000000 */
[----:B------:R-:W-:-:S05]  /*0760*/  ISETP.GE.AND P1, PT, R27, UR6, PT ;  /* 0x000000061b007c0c */ /* 0x000fca000bf26270 */
[----:B------:R-:W1:Y:S01]  /*0770*/  @!P4 LDC.64 R16, c[0x0][0x380] ;  /* 0x0000e000ff10cb82 */ /* 0x000e620000000a00 */
[----:B------:R-:W-:-:S07]  /*0780*/  ISETP.LT.OR P1, PT, R27, RZ, P1 ;  /* 0x000000ff1b00720c */ /* 0x000fce0000f21670 */
[----:B------:R-:W2:Y:S08]  /*0790*/  @!P6 LDC.64 R14, c[0x0][0x380] ;  /* 0x0000e000ff0eeb82 */ /* 0x000eb00000000a00 */
[----:B------:R-:W3:Y:S08]  /*07a0*/  @!P2 LDC.64 R12, c[0x0][0x380] ;  /* 0x0000e000ff0cab82 */ /* 0x000ef00000000a00 */
[----:B------:R-:W4:Y:S01]  /*07b0*/  @!P1 LDC.64 R10, c[0x0][0x380] ;  /* 0x0000e000ff0a9b82 */ /* 0x000f220000000a00 */
[----:B0-----:R-:W-:-:S04]  /*07c0*/  @!P5 IMAD.WIDE.U32 R20, R22, 0x4, R20 ;  /* 0x000000041614d825 */ /* 0x001fc800078e0014 */
[----:B-1----:R-:W-:Y:S02]  /*07d0*/  @!P4 IMAD.WIDE.U32 R16, R9, 0x4, R16 ;  /* 0x000000040910c825 */ /* 0x002fe400078e0010 */
[----:B------:R-:W5:Y:S02]  /*07e0*/  @!P5 LDG.E R21, desc[UR8][R20.64] ;  /* 0x000000081415d981 */ /* 0x000f64000c1e1900 */
[----:B--2---:R-:W-:Y:S02]  /*07f0*/  @!P6 IMAD.WIDE.U32 R14, R23, 0x4, R14 ;  /* 0x00000004170ee825 */ /* 0x004fe400078e000e */
[----:B------:R-:W2:Y:S04]  /*0800*/  @!P4 LDG.E R17, desc[UR8][R16.64] ;  /* 0x000000081011c981 */ /* 0x000ea8000c1e1900 */
[----:B------:R-:W2:Y:S01]  /*0810*/  @!P6 LDG.E R15, desc[UR8][R14.64] ;  /* 0x000000080e0fe981 */ /* 0x000ea2000c1e1900 */
[----:B---3--:R-:W-:-:S06]  /*0820*/  @!P2 IMAD.WIDE.U32 R12, R25, 0x4, R12 ;  /* 0x00000004190ca825 */ /* 0x008fcc00078e000c */
[----:B------:R-:W3:Y:S01]  /*0830*/  @!P2 LDG.E R13, desc[UR8][R12.64] ;  /* 0x000000080c0da981 */ /* 0x000ee2000c1e1900 */
[----:B----4-:R-:W-:-:S06]  /*0840*/  @!P1 IMAD.WIDE.U32 R10, R27, 0x4, R10 ;  /* 0x000000041b0a9825 */ /* 0x010fcc00078e000a */
[----:B------:R-:W4:Y:S01]  /*0850*/  @!P1 LDG.E R11, desc[UR8][R10.64] ;  /* 0x000000080a0b9981 */ /* 0x000f22000c1e1900 */
[----:B------:R-:W-:Y:S01]  /*0860*/  @!P0 FADD R0, R0, R29 ;  /* 0x0000001d00008221 */ /* 0x000fe20000000000 */
[----:B------:R-:W-:-:S03]  /*0870*/  IADD3 R8, PT, PT, R8, 0x10, RZ ;  /* 0x0000001008087810 */ /* 0x000fc60007ffe0ff */
[----:B-----5:R-:W-:Y:S01]  /*0880*/  @!P3 FADD R0, R0, R19 ;  /* 0x000000130000b221 */ /* 0x020fe20000000000 */
[----:B------:R-:W-:Y:S01]  /*0890*/  ISETP.NE.AND P0, PT, R8, RZ, PT ;  /* 0x000000ff0800720c */ /* 0x000fe20003f05270 */
[----:B------:R-:W-:Y:S02]  /*08a0*/  VIADD R7, R7, 0x10 ;  /* 0x0000001007077836 */ /* 0x000fe40000000000 */
[----:B------:R-:W-:Y:S02]  /*08b0*/  VIADD R6, R6, 0x10 ;  /* 0x0000001006067836 */ /* 0x000fe40000000000 */
[----:B------:R-:W-:-:S04]  /*08c0*/  @!P5 FADD R0, R0, R21 ;  /* 0x000000150000d221 */ /* 0x000fc80000000000 */
[----:B--2---:R-:W-:-:S04]  /*08d0*/  @!P4 FADD R0, R0, R17 ;  /* 0x000000110000c221 */ /* 0x004fc80000000000 */
[----:B------:R-:W-:-:S04]  /*08e0*/  @!P6 FADD R0, R0, R15 ;  /* 0x0000000f0000e221 */ /* 0x000fc80000000000 */
[----:B---3--:R-:W-:-:S04]  /*08f0*/  @!P2 FADD R0, R0, R13 ;  /* 0x0000000d0000a221 */ /* 0x008fc80000000000 */
[----:B----4-:R-:W-:Y:S01]  /*0900*/  @!P1 FADD R0, R0, R11 ;  /* 0x0000000b00009221 */ /* 0x010fe20000000000 */
[----:B------:R-:W-:Y:S06]  /*0910*/  @P0 BRA `(.L_x_8) ;  /* 0xfffffff800300947 */ /* 0x000fec000383ffff */
[----:B------:R-:W-:-:S07]  /*0920*/  IADD3 R18, PT, PT, R7, -0x7, RZ ;  /* 0xfffffff907127810 */ /* 0x000fce0007ffe0ff */
.L_x_7:
[----:B------:R-:W-:-:S13]  /*0930*/  ISETP.NE.AND P0, PT, R5, RZ, PT ;  /* 0x000000ff0500720c */ /* 0x000fda0003f05270 */
[----:B------:R-:W-:Y:S05]  /*0940*/  @!P0 BRA `(.L_x_6) ;  /* 0x0000000400b48947 */ /* 0x000fea0003800000 */
[----:B------:R-:W-:Y:S02]  /*0950*/  ISETP.GE.U32.AND P0, PT, R5, 0x8, PT ;  /* 0x000000080500780c */ /* 0x000fe40003f06070 */
[----:B------:R-:W-:-:S04]  /*0960*/  LOP3.LUT R20, R4, 0x7, RZ, 0xc0, !PT ;  /* 0x0000000704147812 */ /* 0x000fc800078ec0ff */
[----:B------:R-:W-:-:S07]  /*0970*/  ISETP.NE.AND P6, PT, R20, RZ, PT ;  /* 0x000000ff1400720c */ /* 0x000fce0003fc5270 */
[----:B------:R-:W-:Y:S06]  /*0980*/  @!P0 BRA `(.L_x_9) ;  /* 0x0000000000e48947 */ /* 0x000fec0003800000 */
[----:B------:R-:W-:-:S04]  /*0990*/  IMAD.IADD R5, R3, 0x1, R18 ;  /* 0x0000000103057824 */ /* 0x000fc800078e0212 */
[C---:B------:R-:W-:Y:S01]  /*09a0*/  VIADD R11, R5.reuse, 0x1 ;  /* 0x00000001050b7836 */ /* 0x040fe20000000000 */
[----:B------:R-:W-:-:S04]  /*09b0*/  ISETP.GE.AND P1, PT, R5, UR6, PT ;  /* 0x0000000605007c0c */ /* 0x000fc8000bf26270 */
[----:B------:R-:W-:Y:S02]  /*09c0*/  ISETP.LT.OR P1, PT, R5, RZ, P1 ;  /* 0x000000ff0500720c */ /* 0x000fe40000f21670 */
[----:B------:R-:W-:-:S04]  /*09d0*/  ISETP.GE.AND P4, PT, R11, UR6, PT ;  /* 0x000000060b007c0c */ /* 0x000fc8000bf86270 */
[----:B------:R-:W-:-:S07]  /*09e0*/  ISETP.LT.OR P4, PT, R11, RZ, P4 ;  /* 0x000000ff0b00720c */ /* 0x000fce0002781670 */
[----:B------:R-:W0:Y:S08]  /*09f0*/  @!P1 LDC.64 R6, c[0x0][0x380] ;  /* 0x0000e000ff069b82 */ /* 0x000e300000000a00 */
[----:B------:R-:W1:Y:S01]  /*0a00*/  @!P4 LDC.64 R8, c[0x0][0x380] ;  /* 0x0000e000ff08cb82 */ /* 0x000e620000000a00 */
[----:B0-----:R-:W-:-:S06]  /*0a10*/  @!P1 IMAD.WIDE.U32 R6, R5, 0x4, R6 ;  /* 0x0000000405069825 */ /* 0x001fcc00078e0006 */
[----:B------:R-:W2:Y:S01]  /*0a20*/  @!P1 LDG.E R7, desc[UR8][R6.64] ;  /* 0x0000000806079981 */ /* 0x000ea2000c1e1900 */
[----:B-1----:R-:W-:-:S06]  /*0a30*/  @!P4 IMAD.WIDE.U32 R8, R11, 0x4, R8 ;  /* 0x000000040b08c825 */ /* 0x002fcc00078e0008 */
[----:B------:R-:W3:Y:S01]  /*0a40*/  @!P4 LDG.E R9, desc[UR8][R8.64] ;  /* 0x000000080809c981 */ /* 0x000ee2000c1e1900 */
[C---:B------:R-:W-:Y:S01]  /*0a50*/  IADD3 R25, PT, PT, R5.reuse, 0x2, RZ ;  /* 0x0000000205197810 */ /* 0x040fe20007ffe0ff */
[C---:B------:R-:W-:Y:S01]  /*0a60*/  VIADD R27, R5.reuse, 0x3 ;  /* 0x00000003051b7836 */ /* 0x040fe20000000000 */
[C---:B------:R-:W-:Y:S01]  /*0a70*/  IADD3 R21, PT, PT, R5.reuse, 0x5, RZ ;  /* 0x0000000505157810 */ /* 0x040fe20007ffe0ff */
[----:B------:R-:W-:Y:S01]  /*0a80*/  VIADD R23, R5, 0x4 ;  /* 0x0000000405177836 */ /* 0x000fe20000000000 */
[----:B------:R-:W-:Y:S01]  /*0a90*/  ISETP.GE.AND P0, PT, R25, UR6, PT ;  /* 0x0000000619007c0c */ /* 0x000fe2000bf06270 */
[----:B------:R-:W-:Y:S01]  /*0aa0*/  VIADD R19, R5, 0x6 ;  /* 0x0000000605137836 */ /* 0x000fe20000000000 */
[----:B------:R-:W-:Y:S01]  /*0ab0*/  ISETP.GE.AND P3, PT, R27, UR6, PT ;  /* 0x000000061b007c0c */ /* 0x000fe2000bf66270 */
[----:B------:R-:W-:Y:S01]  /*0ac0*/  VIADD R5, R5, 0x7 ;  /* 0x0000000705057836 */ /* 0x000fe20000000000 */
[----:B------:R-:W-:Y:S02]  /*0ad0*/  ISETP.LT.OR P0, PT, R25, RZ, P0 ;  /* 0x000000ff1900720c */ /* 0x000fe40000701670 */
[----:B------:R-:W-:-:S02]  /*0ae0*/  ISETP.GE.AND P2, PT, R23, UR6, PT ;  /* 0x0000000617007c0c */ /* 0x000fc4000bf46270 */
[----:B------:R-:W-:Y:S02]  /*0af0*/  ISETP.LT.OR P3, PT, R27, RZ, P3 ;  /* 0x000000ff1b00720c */ /* 0x000fe40001f61670 */
[----:B------:R-:W-:Y:S02]  /*0b00*/  ISETP.GE.AND P5, PT, R21, UR6, PT ;  /* 0x0000000615007c0c */ /* 0x000fe4000bfa6270 */
[----:B------:R-:W-:Y:S02]  /*0b10*/  ISETP.LT.OR P2, PT, R23, RZ, P2 ;  /* 0x000000ff1700720c */ /* 0x000fe40001741670 */
[----:B------:R-:W-:-:S03]  /*0b20*/  ISETP.LT.OR P5, PT, R21, RZ, P5 ;  /* 0x000000ff1500720c */ /* 0x000fc60002fa1670 */
[----:B------:R-:W0:Y:S08]  /*0b30*/  @!P0 LDC.64 R16, c[0x0][0x380] ;  /* 0x0000e000ff108b82 */ /* 0x000e300000000a00 */
        /* <DEDUP_REMOVED lines=10> */
[----:B------:R-:W0:Y:S03]  /*0be0*/  @!P5 LDC.64 R6, c[0x0][0x380] ;  /* 0x0000e000ff06db82 */ /* 0x000e260000000a00 */
[----:B------:R-:W-:Y:S01]  /*0bf0*/  ISETP.LT.OR P1, PT, R19, RZ, P1 ;  /* 0x000000ff1300720c */ /* 0x000fe20000f21670 */
[----:B---3--:R-:W-:Y:S01]  /*0c00*/  @!P4 FADD R0, R0, R9 ;  /* 0x000000090000c221 */ /* 0x008fe20000000000 */
[----:B------:R-:W-:-:S04]  /*0c10*/  ISETP.GE.AND P4, PT, R5, UR6, PT ;  /* 0x0000000605007c0c */ /* 0x000fc8000bf86270 */
[----:B------:R-:W-:-:S07]  /*0c20*/  ISETP.LT.OR P4, PT, R5, RZ, P4 ;  /* 0x000000ff0500720c */ /* 0x000fce0002781670 */
[----:B------:R-:W1:Y:S08]  /*0c30*/  @!P1 LDC.64 R8, c[0x0][0x380] ;  /* 0x0000e000ff089b82 */ /* 0x000e700000000a00 */
[----:B------:R-:W2:Y:S01]  /*0c40*/  @!P4 LDC.64 R10, c[0x0][0x380] ;  /* 0x0000e000ff0acb82 */ /* 0x000ea20000000a00 */
[----:B0-----:R-:W-:-:S06]  /*0c50*/  @!P5 IMAD.WIDE.U32 R6, R21, 0x4, R6 ;  /* 0x000000041506d825 */ /* 0x001fcc00078e0006 */
[----:B------:R-:W3:Y:S01]  /*0c60*/  @!P5 LDG.E R7, desc[UR8][R6.64] ;  /* 0x000000080607d981 */ /* 0x000ee2000c1e1900 */
[----:B-1----:R-:W-:-:S06]  /*0c70*/  @!P1 IMAD.WIDE.U32 R8, R19, 0x4, R8 ;  /* 0x0000000413089825 */ /* 0x002fcc00078e0008 */
[----:B------:R-:W3:Y:S01]  /*0c80*/  @!P1 LDG.E R9, desc[UR8][R8.64] ;  /* 0x0000000808099981 */ /* 0x000ee2000c1e1900 */
[----:B--2---:R-:W-:-:S06]  /*0c90*/  @!P4 IMAD.WIDE.U32 R10, R5, 0x4, R10 ;  /* 0x00000004050ac825 */ /* 0x004fcc00078e000a */
[----:B------:R-:W2:Y:S01]  /*0ca0*/  @!P4 LDG.E R11, desc[UR8][R10.64] ;  /* 0x000000080a0bc981 */ /* 0x000ea2000c1e1900 */
[----:B-----5:R-:W-:-:S04]  /*0cb0*/  @!P0 FADD R0, R0, R17 ;  /* 0x0000001100008221 */ /* 0x020fc80000000000 */
[----:B------:R-:W-:-:S04]  /*0cc0*/  @!P3 FADD R0, R0, R15 ;  /* 0x0000000f0000b221 */ /* 0x000fc80000000000 */
[----:B----4-:R-:W-:Y:S01]  /*0cd0*/  @!P2 FADD R0, R0, R13 ;  /* 0x0000000d0000a221 */ /* 0x010fe20000000000 */
[----:B------:R-:W-:-:S03]  /*0ce0*/  IADD3 R18, PT, PT, R18, 0x8, RZ ;  /* 0x0000000812127810 */ /* 0x000fc60007ffe0ff */
[----:B---3--:R-:W-:-:S04]  /*0cf0*/  @!P5 FADD R0, R0, R7 ;  /* 0x000000070000d221 */ /* 0x008fc80000000000 */
[----:B------:R-:W-:-:S04]  /*0d00*/  @!P1 FADD R0, R0, R9 ;  /* 0x0000000900009221 */ /* 0x000fc80000000000 */
[----:B--2---:R-:W-:-:S07]  /*0d10*/  @!P4 FADD R0, R0, R11 ;  /* 0x0000000b0000c221 */ /* 0x004fce0000000000 */
.L_x_9:
[----:B------:R-:W-:Y:S05]  /*0d20*/  @!P6 BRA `(.L_x_6) ;  /* 0x0000000000bce947 */ /* 0x000fea0003800000 */
[----:B------:R-:W-:Y:S02]  /*0d30*/  ISETP.GE.U32.AND P0, PT, R20, 0x4, PT ;  /* 0x000000041400780c */ /* 0x000fe40003f06070 */
[----:B------:R-:W-:-:S04]  /*0d40*/  LOP3.LUT R6, R4, 0x3, RZ, 0xc0, !PT ;  /* 0x0000000304067812 */ /* 0x000fc800078ec0ff */
[----:B------:R-:W-:-:S07]  /*0d50*/  ISETP.NE.AND P3, PT, R6, RZ, PT ;  /* 0x000000ff0600720c */ /* 0x000fce0003f65270 */
[----:B------:R-:W-:Y:S06]  /*0d60*/  @!P0 BRA `(.L_x_10) ;  /* 0x0000000000748947 */ /* 0x000fec0003800000 */
[----:B------:R-:W-:-:S04]  /*0d70*/  IMAD.IADD R19, R3, 0x1, R18 ;  /* 0x0000000103137824 */ /* 0x000fc800078e0212 */
[C---:B------:R-:W-:Y:S01]  /*0d80*/  VIADD R7, R19.reuse, 0x1 ;  /* 0x0000000113077836 */ /* 0x040fe20000000000 */
[C---:B------:R-:W-:Y:S01]  /*0d90*/  ISETP.GE.AND P0, PT, R19.reuse, UR6, PT ;  /* 0x0000000613007c0c */ /* 0x040fe2000bf06270 */
[C---:B------:R-:W-:Y:S01]  /*0da0*/  VIADD R17, R19.reuse, 0x3 ;  /* 0x0000000313117836 */ /* 0x040fe20000000000 */
[C---:B------:R-:W-:Y:S02]  /*0db0*/  IADD3 R15, PT, PT, R19.reuse, 0x2, RZ ;  /* 0x00000002130f7810 */ /* 0x040fe40007ffe0ff */
[----:B------:R-:W-:Y:S02]  /*0dc0*/  ISETP.LT.OR P0, PT, R19, RZ, P0 ;  /* 0x000000ff1300720c */ /* 0x000fe40000701670 */
[----:B------:R-:W-:Y:S02]  /*0dd0*/  ISETP.GE.AND P1, PT, R7, UR6, PT ;  /* 0x0000000607007c0c */ /* 0x000fe4000bf26270 */
[----:B------:R-:W-:Y:S02]  /*0de0*/  ISETP.GE.AND P2, PT, R15, UR6, PT ;  /* 0x000000060f007c0c */ /* 0x000fe4000bf46270 */
[----:B------:R-:W-:-:S02]  /*0df0*/  ISETP.LT.OR P1, PT, R7, RZ, P1 ;  /* 0x000000ff0700720c */ /* 0x000fc40000f21670 */
[----:B------:R-:W-:Y:S02]  /*0e00*/  ISETP.GE.AND P4, PT, R17, UR6, PT ;  /* 0x0000000611007c0c */ /* 0x000fe4000bf86270 */
[----:B------:R-:W-:Y:S02]  /*0e10*/  ISETP.LT.OR P2, PT, R15, RZ, P2 ;  /* 0x000000ff0f00720c */ /* 0x000fe40001741670 */
[----:B------:R-:W-:Y:S01]  /*0e20*/  ISETP.LT.OR P4, PT, R17, RZ, P4 ;  /* 0x000000ff1100720c */ /* 0x000fe20002781670 */
[----:B------:R-:W0:Y:S08]  /*0e30*/  @!P0 LDC.64 R10, c[0x0][0x380] ;  /* 0x0000e000ff0a8b82 */ /* 0x000e300000000a00 */
[----:B------:R-:W1:Y:S08]  /*0e40*/  @!P1 LDC.64 R12, c[0x0][0x380] ;  /* 0x0000e000ff0c9b82 */ /* 0x000e700000000a00 */
[----:B------:R-:W2:Y:S08]  /*0e50*/  @!P2 LDC.64 R8, c[0x0][0x380] ;  /* 0x0000e000ff08ab82 */ /* 0x000eb00000000a00 */
[----:B------:R-:W3:Y:S01]  /*0e60*/  @!P4 LDC.64 R4, c[0x0][0x380] ;  /* 0x0000e000ff04cb82 */ /* 0x000ee20000000a00 */
[----:B0-----:R-:W-:-:S06]  /*0e70*/  @!P0 IMAD.WIDE.U32 R10, R19, 0x4, R10 ;  /* 0x00000004130a8825 */ /* 0x001fcc00078e000a */
[----:B------:R-:W4:Y:S01]  /*0e80*/  @!P0 LDG.E R11, desc[UR8][R10.64] ;  /* 0x000000080a0b8981 */ /* 0x000f22000c1e1900 */
[----:B-1----:R-:W-:-:S06]  /*0e90*/  @!P1 IMAD.WIDE.U32 R12, R7, 0x4, R12 ;  /* 0x00000004070c9825 */ /* 0x002fcc00078e000c */
[----:B------:R-:W5:Y:S01]  /*0ea0*/  @!P1 LDG.E R13, desc[UR8][R12.64] ;  /* 0x000000080c0d9981 */ /* 0x000f62000c1e1900 */
[----:B--2---:R-:W-:-:S06]  /*0eb0*/  @!P2 IMAD.WIDE.U32 R8, R15, 0x4, R8 ;  /* 0x000000040f08a825 */ /* 0x004fcc00078e0008 */
[----:B------:R-:W2:Y:S01]  /*0ec0*/  @!P2 LDG.E R9, desc[UR8][R8.64] ;  /* 0x000000080809a981 */ /* 0x000ea2000c1e1900 */
[----:B---3--:R-:W-:-:S06]  /*0ed0*/  @!P4 IMAD.WIDE.U32 R4, R17, 0x4, R4 ;  /* 0x000000041104c825 */ /* 0x008fcc00078e0004 */
[----:B------:R-:W3:Y:S01]  /*0ee0*/  @!P4 LDG.E R5, desc[UR8][R4.64] ;  /* 0x000000080405c981 */ /* 0x000ee2000c1e1900 */
[----:B------:R-:W-:Y:S02]  /*0ef0*/  VIADD R18, R18, 0x4 ;  /* 0x0000000412127836 */ /* 0x000fe40000000000 */
[----:B----4-:R-:W-:-:S04]  /*0f00*/  @!P0 FADD R0, R0, R11 ;  /* 0x0000000b00008221 */ /* 0x010fc80000000000 */
[----:B-----5:R-:W-:-:S04]  /*0f10*/  @!P1 FADD R0, R0, R13 ;  /* 0x0000000d00009221 */ /* 0x020fc80000000000 */
[----:B--2---:R-:W-:-:S04]  /*0f20*/  @!P2 FADD R0, R0, R9 ;  /* 0x000000090000a221 */ /* 0x004fc80000000000 */
[----:B---3--:R-:W-:-:S07]  /*0f30*/  @!P4 FADD R0, R0, R5 ;  /* 0x000000050000c221 */ /* 0x008fce0000000000 */
.L_x_10:
[----:B------:R-:W-:Y:S05]  /*0f40*/  @!P3 BRA `(.L_x_6) ;  /* 0x000000000034b947 */ /* 0x000fea0003800000 */
[----:B------:R-:W-:Y:S01]  /*0f50*/  IADD3 R7, PT, PT, R2, UR4, R18 ;  /* 0x0000000402077c10 */ /* 0x000fe2000fffe012 */
[----:B------:R-:W0:Y:S01]  /*0f60*/  LDCU UR5, c[0x0][0x390] ;  /* 0x00007200ff0577ac */ /* 0x000e220008000800 */
[----:B------:R-:W-:-:S07]  /*0f70*/  IADD3 R6, PT, PT, -R6, RZ, RZ ;  /* 0x000000ff06067210 */ /* 0x000fce0007ffe1ff */
.L_x_11:
[----:B0-----:R-:W-:-:S04]  /*0f80*/  ISETP.GE.AND P0, PT, R7, UR5, PT ;  /* 0x0000000507007c0c */ /* 0x001fc8000bf06270 */
[----:B------:R-:W-:-:S13]  /*0f90*/  ISETP.LT.OR P0, PT, R7, RZ, P0 ;  /* 0x000000ff0700720c */ /* 0x000fda0000701670 */
[----:B------:R-:W0:Y:S02]  /*0fa0*/  @!P0 LDC.64 R4, c[0x0][0x380] ;  /* 0x0000e000ff048b82 */ /* 0x000e240000000a00 */
[----:B0-----:R-:W-:-:S06]  /*0fb0*/  @!P0 IMAD.WIDE.U32 R4, R7, 0x4, R4 ;  /* 0x0000000407048825 */ /* 0x001fcc00078e0004 */
[----:B------:R-:W2:Y:S01]  /*0fc0*/  @!P0 LDG.E R5, desc[UR8][R4.64] ;  /* 0x0000000804058981 */ /* 0x000ea2000c1e1900 */
[----:B------:R-:W-:Y:S01]  /*0fd0*/  VIADD R6, R6, 0x1 ;  /* 0x0000000106067836 */ /* 0x000fe20000000000 */
[----:B------:R-:W-:-:S04]  /*0fe0*/  IADD3 R7, PT, PT, R7, 0x1, RZ ;  /* 0x0000000107077810 */ /* 0x000fc80007ffe0ff */
[----:B------:R-:W-:Y:S01]  /*0ff0*/  ISETP.NE.AND P1, PT, R6, RZ, PT ;  /* 0x000000ff0600720c */ /* 0x000fe20003f25270 */
[----:B--2---:R-:W-:-:S12]  /*1000*/  @!P0 FADD R0, R0, R5 ;  /* 0x0000000500008221 */ /* 0x004fd80000000000 */
[----:B------:R-:W-:Y:S05]  /*1010*/  @P1 BRA `(.L_x_11) ;  /* 0xfffffffc00d81947 */ /* 0x000fea000383ffff */
.L_x_6:
[----:B------:R-:W0:Y:S02]  /*1020*/  LDC.64 R4, c[0x0][0x388] ;  /* 0x0000e200ff047b82 */ /* 0x000e240000000a00 */
[----:B0-----:R-:W-:-:S05]  /*1030*/  IMAD.WIDE R2, R3, 0x4, R4 ;  /* 0x0000000403027825 */ /* 0x001fca00078e0204 */
[----:B------:R-:W-:Y:S01]  /*1040*/  STG.E desc[UR8][R2.64], R0 ;  /* 0x0000000002007986 */ /* 0x000fe2000c101908 */
[----:B------:R-:W-:Y:S05]  /*1050*/  EXIT ;  /* 0x000000000000794d */ /* 0x000fea0003800000 */
.L_x_12:
        /* <DEDUP_REMOVED lines=10> */
.L_x_14:


//--------------------- .nv.shared._Z19WindowSumPrivatizedPKfPfii --------------------------
	.section	.nv.shared._Z19WindowSumPrivatizedPKfPfii,"aw",@nobits
	.sectionflags	@""
	.align	4
.nv.shared._Z19WindowSumPrivatizedPKfPfii:
	.zero		5140


//--------------------- .nv.shared.reserved.0     --------------------------
	.section	.nv.shared.reserved.0,"aw",@nobits
	.weak		__nv_reservedSMEM_offset_0_alias
	.size		__nv_reservedSMEM_offset_0_alias, 0, 64
	.other		__nv_reservedSMEM_offset_0_alias,@"STO_CUDA_RESERVED_SHARED STV_DEFAULT"
__nv_reservedSMEM_offset_0_alias:
	.zero		0
	.zero		64


//--------------------- .nv.constant0._Z19WindowSumPrivatizedPKfPfii --------------------------
	.section	.nv.constant0._Z19WindowSumPrivatizedPKfPfii,"a",@progbits
	.sectionflags	@""
	.align	4
.nv.constant0._Z19WindowSumPrivatizedPKfPfii:
	.zero		920


//--------------------- .nv.constant0._Z15WindowSumDirectPKfPfii --------------------------
	.section	.nv.constant0._Z15WindowSumDirectPKfPfii,"a",@progbits
	.sectionflags	@""
	.align	4
.nv.constant0._Z15WindowSumDirectPKfPfii:
	.zero		920


//--------------------- SYMBOLS --------------------------

	.type		.nv.reservedSmem.offset0,@object
	.size		.nv.reservedSmem.offset0,0x4
	.type		.nv.reservedSmem.cap,@object
	.size		.nv.reservedSmem.cap,0x4
